// auto-generated by cutlass_sweep.fmha — config: {"arch": "sm_90", "direction": "fwd", "dtype": "bf16", "head_dim": 160, "mask": "causal", "schedule": "tma", "tile_kv": 64, "tile_q": 64}
#include "cutlass/cutlass.h"
#include "cute/tensor.hpp"
#include "cutlass/device_kernel.h"
#include "cutlass/kernel_hardware_info.h"
#include "88_hopper_fmha/collective/fmha_fusion.hpp"
#include "88_hopper_fmha/kernel/fmha_kernel_builder.hpp"

using namespace cute;
using Element = cutlass::bfloat16_t;
using TileShape = Shape<_64, _64, _160>;
using StrideQ = cute::tuple<int, _1, cute::tuple<int, int>>;
using StrideK = cute::tuple<int, _1, cute::tuple<int, int>>;
using StrideV = cute::tuple<int, cute::_1, cute::tuple<int, int>>;

using Kernel = typename cutlass::fmha::kernel::FmhaBuilder<
    Element, float, float,
    TileShape, StrideQ, StrideK, StrideV,
    cutlass::fmha::collective::CausalFusion,
    cutlass::gemm::KernelTma
  >::Kernel;

auto* _anchor = &cutlass::device_kernel<Kernel>;


// ===== COMPILED SASS (sm_90a) =====

	.target	sm_90a

	.elftype	@"ET_EXEC"


//--------------------- .note.nv.tkinfo           --------------------------
	.section	.note.nv.tkinfo,"",@"SHT_NOTE"
	.sectionflags	@"SHF_NOTE_NV_TKINFO"
	.tkinfo
        /*0018*/ 	.word	0x00000002
        /*0030*/ 	.string	""
        /*0030*/ 	.string	"ptxas"
        /*0030*/ 	.string	"Cuda compilation tools, release 13.0, V13.0.88"
        /*0030*/ 	.string	"Build cuda_13.0.r13.0/compiler.36424714_0"
        /*0030*/ 	.string	"-arch sm_90a -m 64 "



//--------------------- .note.nv.cuinfo           --------------------------
	.section	.note.nv.cuinfo,"",@"SHT_NOTE"
	.sectionflags	@"SHF_NOTE_NV_CUINFO"
        /*0018*/ 	.short	0x0002
        /*001a*/ 	.short	0x005a
        /*001c*/ 	.short	0x0082
	.zero		2


//--------------------- .nv.info                  --------------------------
	.section	.nv.info,"",@"SHT_CUDA_INFO"
	.align	4


	//----- nvinfo : EIATTR_REGCOUNT
	.align		4
        /*0000*/ 	.byte	0x04, 0x2f
        /*0002*/ 	.short	(.L_16 - .L_15)
	.align		4
.L_15:
        /*0004*/ 	.word	index@(_ZN7cutlass13device_kernelINS_4fmha6kernel13FmhaKernelTmaINS1_10collective15FmhaMainloopTmaINS_10bfloat16_tEfN4cute5tupleIJNS7_1CILi64EEESA_NS9_ILi160EEEEEENS4_12CausalFusionEJEEENS4_15FmhaFwdEpilogueIS6_fNS8_IJSA_SB_SA_EEEEEJEEEEEvNT_6ParamsE)
        /*0008*/ 	.word	0x000000a6


	//----- nvinfo : EIATTR_FRAME_SIZE
	.align		4
.L_16:
        /*000c*/ 	.byte	0x04, 0x11
        /*000e*/ 	.short	(.L_18 - .L_17)
	.align		4
.L_17:
        /*0010*/ 	.word	index@($__internal_0_$__cuda_sm20_rcp_rn_f32_slowpath)
        /*0014*/ 	.word	0x00000000


	//----- nvinfo : EIATTR_FRAME_SIZE
	.align		4
.L_18:
        /*0018*/ 	.byte	0x04, 0x11
        /*001a*/ 	.short	(.L_20 - .L_19)
	.align		4
.L_19:
        /*001c*/ 	.word	index@(_ZN7cutlass13device_kernelINS_4fmha6kernel13FmhaKernelTmaINS1_10collective15FmhaMainloopTmaINS_10bfloat16_tEfN4cute5tupleIJNS7_1CILi64EEESA_NS9_ILi160EEEEEENS4_12CausalFusionEJEEENS4_15FmhaFwdEpilogueIS6_fNS8_IJSA_SB_SA_EEEEEJEEEEEvNT_6ParamsE)
        /*0020*/ 	.word	0x00000000


	//----- nvinfo : EIATTR_MIN_STACK_SIZE
	.align		4
.L_20:
        /*0024*/ 	.byte	0x04, 0x12
        /*0026*/ 	.short	(.L_22 - .L_21)
	.align		4
.L_21:
        /*0028*/ 	.word	index@(_ZN7cutlass13device_kernelINS_4fmha6kernel13FmhaKernelTmaINS1_10collective15FmhaMainloopTmaINS_10bfloat16_tEfN4cute5tupleIJNS7_1CILi64EEESA_NS9_ILi160EEEEEENS4_12CausalFusionEJEEENS4_15FmhaFwdEpilogueIS6_fNS8_IJSA_SB_SA_EEEEEJEEEEEvNT_6ParamsE)
        /*002c*/ 	.word	0x00000000
.L_22:


//--------------------- .nv.compat                --------------------------
	.section	.nv.compat,"",@"SHT_CUDA_COMPAT_INFO"
	.align	4
        /*0000*/ 	.byte	0x02, 0x09, 0x01, 0x00, 0x02, 0x02, 0x04, 0x00, 0x02, 0x05, 0x05, 0x00, 0x03, 0x07, 0x01, 0x01
        /*0010*/ 	.byte	0x02, 0x03, 0x01, 0x00, 0x02, 0x06, 0x01, 0x00, 0x04, 0x0b, 0x08, 0x00, 0x00, 0x00, 0x00, 0x00
        /*0020*/ 	.byte	0x00, 0x00, 0x00, 0x00


//--------------------- .nv.info._ZN7cutlass13device_kernelINS_4fmha6kernel13FmhaKernelTmaINS1_10collective15FmhaMainloopTmaINS_10bfloat16_tEfN4cute5tupleIJNS7_1CILi64EEESA_NS9_ILi160EEEEEENS4_12CausalFusionEJEEENS4_15FmhaFwdEpilogueIS6_fNS8_IJSA_SB_SA_EEEEEJEEEEEvNT_6ParamsE --------------------------
	.section	.nv.info._ZN7cutlass13device_kernelINS_4fmha6kernel13FmhaKernelTmaINS1_10collective15FmhaMainloopTmaINS_10bfloat16_tEfN4cute5tupleIJNS7_1CILi64EEESA_NS9_ILi160EEEEEENS4_12CausalFusionEJEEENS4_15FmhaFwdEpilogueIS6_fNS8_IJSA_SB_SA_EEEEEJEEEEEvNT_6ParamsE,"",@"SHT_CUDA_INFO"
	.sectionflags	@""
	.align	4


	//----- nvinfo : EIATTR_CUDA_API_VERSION
	.align		4
        /*0000*/ 	.byte	0x04, 0x37
        /*0002*/ 	.short	(.L_24 - .L_23)
.L_23:
        /*0004*/ 	.word	0x00000082


	//----- nvinfo : EIATTR_KPARAM_INFO
	.align		4
.L_24:
        /*0008*/ 	.byte	0x04, 0x17
        /*000a*/ 	.short	(.L_26 - .L_25)
.L_25:
        /*000c*/ 	.word	0x00000000
        /*0010*/ 	.short	0x0000
        /*0012*/ 	.short	0x0070
        /*0014*/ 	.byte	0x00, 0xf0, 0x01, 0x20


	//----- nvinfo : EIATTR_SPARSE_MMA_MASK
	.align		4
.L_26:
        /*0018*/ 	.byte	0x03, 0x50
        /*001a*/ 	.short	0x0000


	//----- nvinfo : EIATTR_MAXREG_COUNT
	.align		4
        /*001c*/ 	.byte	0x03, 0x1b
        /*001e*/ 	.short	0x00ff


	//----- nvinfo : EIATTR_NUM_BARRIERS
	.align		4
        /*0020*/ 	.byte	0x02, 0x4c
        /*0022*/ 	.byte	0x02
	.zero		1


	//----- nvinfo : EIATTR_EXTERNS
	.align		4
        /*0024*/ 	.byte	0x04, 0x0f
        /*0026*/ 	.short	(.L_28 - .L_27)


	//   ....[0]....
	.align		4
.L_27:
        /*0028*/ 	.word	index@(__assertfail)


	//----- nvinfo : EIATTR_MERCURY_ISA_VERSION
	.align		4
.L_28:
        /*002c*/ 	.byte	0x03, 0x5f
        /*002e*/ 	.short	0x0101


	//----- nvinfo : EIATTR_COOP_GROUP_MASK_REGIDS
	.align		4
        /*0030*/ 	.byte	0x04, 0x29
        /*0032*/ 	.short	(.L_30 - .L_29)


	//   ....[0]....
.L_29:
        /*0034*/ 	.word	0xffffffff


	//   ....[1]....
        /*0038*/ 	.word	0xffffffff


	//   ....[2]....
        /*003c*/ 	.word	0xffffffff


	//   ....[3]....
        /*0040*/ 	.word	0xffffffff


	//   ....[4]....
        /*0044*/ 	.word	0xffffffff


	//   ....[5]....
        /*0048*/ 	.word	0xffffffff


	//   ....[6]....
        /*004c*/ 	.word	0xffffffff


	//   ....[7]....
        /*0050*/ 	.word	0xffffffff


	//   ....[8]....
        /*0054*/ 	.word	0xffffffff


	//   ....[9]....
        /*0058*/ 	.word	0xffffffff


	//   ....[10]....
        /*005c*/ 	.word	0xffffffff


	//   ....[11]....
        /*0060*/ 	.word	0xffffffff


	//   ....[12]....
        /*0064*/ 	.word	0xffffffff


	//   ....[13]....
        /*0068*/ 	.word	0xffffffff


	//   ....[14]....
        /*006c*/ 	.word	0xffffffff


	//   ....[15]....
        /*0070*/ 	.word	0xffffffff


	//   ....[16]....
        /*0074*/ 	.word	0xffffffff


	//   ....[17]....
        /*0078*/ 	.word	0xffffffff


	//   ....[18]....
        /*007c*/ 	.word	0xffffffff


	//   ....[19]....
        /*0080*/ 	.word	0xffffffff


	//   ....[20]....
        /*0084*/ 	.word	0xffffffff


	//----- nvinfo : EIATTR_COOP_GROUP_INSTR_OFFSETS
	.align		4
.L_30:
        /*0088*/ 	.byte	0x04, 0x28
        /*008a*/ 	.short	(.L_32 - .L_31)


	//   ....[0]....
.L_31:
        /*008c*/ 	.word	0x00000050


	//   ....[1]....
        /*0090*/ 	.word	0x00000140


	//   ....[2]....
        /*0094*/ 	.word	0x00000270


	//   ....[3]....
        /*0098*/ 	.word	0x00000410


	//   ....[4]....
        /*009c*/ 	.word	0x000005c0


	//   ....[5]....
        /*00a0*/ 	.word	0x00002930


	//   ....[6]....
        /*00a4*/ 	.word	0x00002a30


	//   ....[7]....
        /*00a8*/ 	.word	0x00002ac0


	//   ....[8]....
        /*00ac*/ 	.word	0x00002bb0


	//   ....[9]....
        /*00b0*/ 	.word	0x00004dd0


	//   ....[10]....
        /*00b4*/ 	.word	0x00004de0


	//   ....[11]....
        /*00b8*/ 	.word	0x00004e10


	//   ....[12]....
        /*00bc*/ 	.word	0x00004e20


	//   ....[13]....
        /*00c0*/ 	.word	0x00008000


	//   ....[14]....
        /*00c4*/ 	.word	0x00008010


	//   ....[15]....
        /*00c8*/ 	.word	0x00008040


	//   ....[16]....
        /*00cc*/ 	.word	0x00008050


	//   ....[17]....
        /*00d0*/ 	.word	0x0000a2e0


	//   ....[18]....
        /*00d4*/ 	.word	0x0000a320


	//   ....[19]....
        /*00d8*/ 	.word	0x0000a360


	//   ....[20]....
        /*00dc*/ 	.word	0x0000a380


	//----- nvinfo : EIATTR_SYSCALL_OFFSETS
	.align		4
.L_32:
        /*00e0*/ 	.byte	0x04, 0x46
        /*00e2*/ 	.short	(.L_34 - .L_33)


	//   ....[0]....
.L_33:
        /*00e4*/ 	.word	0x0000af80


	//   ....[1]....
        /*00e8*/ 	.word	0x0000b0a0


	//----- nvinfo : EIATTR_MBARRIER_INSTR_OFFSETS
	.align		4
.L_34:
        /*00ec*/ 	.byte	0x04, 0x39
        /*00ee*/ 	.short	(.L_36 - .L_35)


	//   ....[0]....
.L_35:
        /*00f0*/ 	.word	0x00000240
        /*00f4*/ 	.word	0x000000ff
        /*00f8*/ 	.word	0x00019040
        /*00fc*/ 	.short	0x0100
        /*00fe*/ 	.byte	0x08
	.zero		1


	//   ....[1]....
        /*0100*/ 	.word	0x00000250
        /*0104*/ 	.word	0x000000ff
        /*0108*/ 	.word	0x00019048
        /*010c*/ 	.short	0x0100
        /*010e*/ 	.byte	0x08
	.zero		1


	//   ....[2]....
        /*0110*/ 	.word	0x00000380
        /*0114*/ 	.word	0x000000ff
        /*0118*/ 	.word	0x00019000
        /*011c*/ 	.short	0x0100
        /*011e*/ 	.byte	0x08
	.zero		1


	//   ....[3]....
        /*0120*/ 	.word	0x00000390
        /*0124*/ 	.word	0x000000ff
        /*0128*/ 	.word	0x00019020
        /*012c*/ 	.short	0x0100
        /*012e*/ 	.byte	0x08
	.zero		1


	//   ....[4]....
        /*0130*/ 	.word	0x000003a0
        /*0134*/ 	.word	0x000000ff
        /*0138*/ 	.word	0x00019008
        /*013c*/ 	.short	0x0100
        /*013e*/ 	.byte	0x08
	.zero		1


	//   ....[5]....
        /*0140*/ 	.word	0x000003b0
        /*0144*/ 	.word	0x000000ff
        /*0148*/ 	.word	0x00019028
        /*014c*/ 	.short	0x0100
        /*014e*/ 	.byte	0x08
	.zero		1


	//   ....[6]....
        /*0150*/ 	.word	0x000003c0
        /*0154*/ 	.word	0x000000ff
        /*0158*/ 	.word	0x00019010
        /*015c*/ 	.short	0x0100
        /*015e*/ 	.byte	0x08
	.zero		1


	//   ....[7]....
        /*0160*/ 	.word	0x000003d0
        /*0164*/ 	.word	0x000000ff
        /*0168*/ 	.word	0x00019030
        /*016c*/ 	.short	0x0100
        /*016e*/ 	.byte	0x08
	.zero		1


	//   ....[8]....
        /*0170*/ 	.word	0x000003e0
        /*0174*/ 	.word	0x000000ff
        /*0178*/ 	.word	0x00019018
        /*017c*/ 	.short	0x0100
        /*017e*/ 	.byte	0x08
	.zero		1


	//   ....[9]....
        /*0180*/ 	.word	0x000003f0
        /*0184*/ 	.word	0x000000ff
        /*0188*/ 	.word	0x00019038
        /*018c*/ 	.short	0x0100
        /*018e*/ 	.byte	0x08
	.zero		1


	//   ....[10]....
        /*0190*/ 	.word	0x00000520
        /*0194*/ 	.word	0x000000ff
        /*0198*/ 	.word	0x00019050
        /*019c*/ 	.short	0x0100
        /*019e*/ 	.byte	0x08
	.zero		1


	//   ....[11]....
        /*01a0*/ 	.word	0x00000530
        /*01a4*/ 	.word	0x000000ff
        /*01a8*/ 	.word	0x00019070
        /*01ac*/ 	.short	0x0100
        /*01ae*/ 	.byte	0x08
	.zero		1


	//   ....[12]....
        /*01b0*/ 	.word	0x00000540
        /*01b4*/ 	.word	0x000000ff
        /*01b8*/ 	.word	0x00019058
        /*01bc*/ 	.short	0x0100
        /*01be*/ 	.byte	0x08
	.zero		1


	//   ....[13]....
        /*01c0*/ 	.word	0x00000550
        /*01c4*/ 	.word	0x000000ff
        /*01c8*/ 	.word	0x00019078
        /*01cc*/ 	.short	0x0100
        /*01ce*/ 	.byte	0x08
	.zero		1


	//   ....[14]....
        /*01d0*/ 	.word	0x00000560
        /*01d4*/ 	.word	0x000000ff
        /*01d8*/ 	.word	0x00019060
        /*01dc*/ 	.short	0x0100
        /*01de*/ 	.byte	0x08
	.zero		1


	//   ....[15]....
        /*01e0*/ 	.word	0x00000570
        /*01e4*/ 	.word	0x000000ff
        /*01e8*/ 	.word	0x00019080
        /*01ec*/ 	.short	0x0100
        /*01ee*/ 	.byte	0x08
	.zero		1


	//   ....[16]....
        /*01f0*/ 	.word	0x00000580
        /*01f4*/ 	.word	0x000000ff
        /*01f8*/ 	.word	0x00019068
        /*01fc*/ 	.short	0x0100
        /*01fe*/ 	.byte	0x08
	.zero		1


	//   ....[17]....
        /*0200*/ 	.word	0x00000590
        /*0204*/ 	.word	0x000000ff
        /*0208*/ 	.word	0x00019088
        /*020c*/ 	.short	0x0100
        /*020e*/ 	.byte	0x08
	.zero		1


	//   ....[18]....
        /*0210*/ 	.word	0x000007a0
        /*0214*/ 	.word	0x00000004
        /*0218*/ 	.word	0x00019048
        /*021c*/ 	.short	0x010a
        /*021e*/ 	.byte	0x3f
	.zero		1


	//   ....[19]....
        /*0220*/ 	.word	0x00000bd0
        /*0224*/ 	.word	0x00000003
        /*0228*/ 	.word	0x00019020
        /*022c*/ 	.short	0x010a
        /*022e*/ 	.byte	0x3f
	.zero		1


	//   ....[20]....
        /*0230*/ 	.word	0x00000f70
        /*0234*/ 	.word	0x00000003
        /*0238*/ 	.word	0x00019020
        /*023c*/ 	.short	0x010a
        /*023e*/ 	.byte	0x3f
	.zero		1


	//   ....[21]....
        /*0240*/ 	.word	0x00001360
        /*0244*/ 	.word	0x00000003
        /*0248*/ 	.word	0x00019020
        /*024c*/ 	.short	0x010a
        /*024e*/ 	.byte	0x3f
	.zero		1


	//   ....[22]....
        /*0250*/ 	.word	0x00001760
        /*0254*/ 	.word	0x0000000c
        /*0258*/ 	.word	0x00019020
        /*025c*/ 	.short	0x010a
        /*025e*/ 	.byte	0x3f
	.zero		1


	//   ....[23]....
        /*0260*/ 	.word	0x00001ba0
        /*0264*/ 	.word	0x00000002
        /*0268*/ 	.word	0x00019040
        /*026c*/ 	.short	0x010a
        /*026e*/ 	.byte	0x3f
	.zero		1


	//   ....[24]....
        /*0270*/ 	.word	0x00001c80
        /*0274*/ 	.word	0x00000002
        /*0278*/ 	.word	0x00019000
        /*027c*/ 	.short	0x010a
        /*027e*/ 	.byte	0x3f
	.zero		1


	//   ....[25]....
        /*0280*/ 	.word	0x00003a70
        /*0284*/ 	.word	0x00000002
        /*0288*/ 	.word	0x00019008
        /*028c*/ 	.short	0x010a
        /*028e*/ 	.byte	0x3f
	.zero		1


	//   ....[26]....
        /*0290*/ 	.word	0x000041c0
        /*0294*/ 	.word	0x00000018
        /*0298*/ 	.word	0x00000000
        /*029c*/ 	.short	0x0101
        /*029e*/ 	.byte	0x3f
	.zero		1


	//   ....[27]....
        /*02a0*/ 	.word	0x00004280
        /*02a4*/ 	.word	0x00000012
        /*02a8*/ 	.word	0x00019000
        /*02ac*/ 	.short	0x010a
        /*02ae*/ 	.byte	0x3f
	.zero		1


	//   ....[28]....
        /*02b0*/ 	.word	0x000047c0
        /*02b4*/ 	.word	0x00000011
        /*02b8*/ 	.word	0x00019020
        /*02bc*/ 	.short	0x010a
        /*02be*/ 	.byte	0x3f
	.zero		1


	//   ....[29]....
        /*02c0*/ 	.word	0x00004ef0
        /*02c4*/ 	.word	0x00000098
        /*02c8*/ 	.word	0x00000000
        /*02cc*/ 	.short	0x0101
        /*02ce*/ 	.byte	0x3f
	.zero		1


	//   ....[30]....
        /*02d0*/ 	.word	0x000054c0
        /*02d4*/ 	.word	0x00000099
        /*02d8*/ 	.word	0x00019000
        /*02dc*/ 	.short	0x010a
        /*02de*/ 	.byte	0x3f
	.zero		1


	//   ....[31]....
        /*02e0*/ 	.word	0x00006990
        /*02e4*/ 	.word	0x0000000c
        /*02e8*/ 	.word	0x00000000
        /*02ec*/ 	.short	0x0101
        /*02ee*/ 	.byte	0x3f
	.zero		1


	//   ....[32]....
        /*02f0*/ 	.word	0x00006a80
        /*02f4*/ 	.word	0x00000018
        /*02f8*/ 	.word	0x00019020
        /*02fc*/ 	.short	0x010a
        /*02fe*/ 	.byte	0x3f
	.zero		1


	//   ....[33]....
        /*0300*/ 	.word	0x00006ef0
        /*0304*/ 	.word	0x00000012
        /*0308*/ 	.word	0x00019000
        /*030c*/ 	.short	0x010a
        /*030e*/ 	.byte	0x3f
	.zero		1


	//   ....[34]....
        /*0310*/ 	.word	0x00007510
        /*0314*/ 	.word	0x00000011
        /*0318*/ 	.word	0x00019020
        /*031c*/ 	.short	0x010a
        /*031e*/ 	.byte	0x3f
	.zero		1


	//   ....[35]....
        /*0320*/ 	.word	0x00008180
        /*0324*/ 	.word	0x00000095
        /*0328*/ 	.word	0x00000000
        /*032c*/ 	.short	0x0101
        /*032e*/ 	.byte	0x3f
	.zero		1


	//   ....[36]....
        /*0330*/ 	.word	0x00008730
        /*0334*/ 	.word	0x00000095
        /*0338*/ 	.word	0x00019000
        /*033c*/ 	.short	0x010a
        /*033e*/ 	.byte	0x3f
	.zero		1


	//   ....[37]....
        /*0340*/ 	.word	0x00009da0
        /*0344*/ 	.word	0x00000008
        /*0348*/ 	.word	0x00000000
        /*034c*/ 	.short	0x0101
        /*034e*/ 	.byte	0x3f
	.zero		1


	//   ....[38]....
        /*0350*/ 	.word	0x00009e20
        /*0354*/ 	.word	0x00000008
        /*0358*/ 	.word	0x00019020
        /*035c*/ 	.short	0x010a
        /*035e*/ 	.byte	0x3f
	.zero		1


	//----- nvinfo : EIATTR_NUM_MBARRIERS
	.align		4
.L_36:
        /*0360*/ 	.byte	0x03, 0x38
        /*0362*/ 	.short	0x0012


	//----- nvinfo : EIATTR_EXIT_INSTR_OFFSETS
	.align		4
        /*0364*/ 	.byte	0x04, 0x1c
        /*0366*/ 	.short	(.L_38 - .L_37)


	//   ....[0]....
.L_37:
        /*0368*/ 	.word	0x0000c170


	//----- nvinfo : EIATTR_MAX_THREADS
	.align		4
.L_38:
        /*036c*/ 	.byte	0x04, 0x05
        /*036e*/ 	.short	(.L_40 - .L_39)
.L_39:
        /*0370*/ 	.word	0x00000080
        /*0374*/ 	.word	0x00000001
        /*0378*/ 	.word	0x00000001


	//----- nvinfo : EIATTR_CRS_STACK_SIZE
	.align		4
.L_40:
        /*037c*/ 	.byte	0x04, 0x1e
        /*037e*/ 	.short	(.L_42 - .L_41)
.L_41:
        /*0380*/ 	.word	0x00000000


	//----- nvinfo : EIATTR_CBANK_PARAM_SIZE
	.align		4
.L_42:
        /*0384*/ 	.byte	0x03, 0x19
        /*0386*/ 	.short	0x0870


	//----- nvinfo : EIATTR_PARAM_CBANK
	.align		4
        /*0388*/ 	.byte	0x04, 0x0a
        /*038a*/ 	.short	(.L_44 - .L_43)
	.align		4
.L_43:
        /*038c*/ 	.word	index@(.nv.constant0._ZN7cutlass13device_kernelINS_4fmha6kernel13FmhaKernelTmaINS1_10collective15FmhaMainloopTmaINS_10bfloat16_tEfN4cute5tupleIJNS7_1CILi64EEESA_NS9_ILi160EEEEEENS4_12CausalFusionEJEEENS4_15FmhaFwdEpilogueIS6_fNS8_IJSA_SB_SA_EEEEEJEEEEEvNT_6ParamsE)
        /*0390*/ 	.short	0x0210
        /*0392*/ 	.short	0x0870


	//----- nvinfo : EIATTR_SW_WAR
	.align		4
.L_44:
        /*0394*/ 	.byte	0x04, 0x36
        /*0396*/ 	.short	(.L_46 - .L_45)
.L_45:
        /*0398*/ 	.word	0x00000008
.L_46:


//--------------------- .nv.callgraph             --------------------------
	.section	.nv.callgraph,"",@"SHT_CUDA_CALLGRAPH"
	.align	4
	.sectionentsize	8
	.align		4
        /*0000*/ 	.word	0x00000000
	.align		4
        /*0004*/ 	.word	0xffffffff
	.align		4
        /*0008*/ 	.word	index@(_ZN7cutlass13device_kernelINS_4fmha6kernel13FmhaKernelTmaINS1_10collective15FmhaMainloopTmaINS_10bfloat16_tEfN4cute5tupleIJNS7_1CILi64EEESA_NS9_ILi160EEEEEENS4_12CausalFusionEJEEENS4_15FmhaFwdEpilogueIS6_fNS8_IJSA_SB_SA_EEEEEJEEEEEvNT_6ParamsE)
	.align		4
        /*000c*/ 	.word	index@(__assertfail)
	.align		4
        /*0010*/ 	.word	0x00000000
	.align		4
        /*0014*/ 	.word	0xfffffffe
	.align		4
        /*0018*/ 	.word	0x00000000
	.align		4
        /*001c*/ 	.word	0xfffffffd
	.align		4
        /*0020*/ 	.word	0x00000000
	.align		4
        /*0024*/ 	.word	0xfffffffc


//--------------------- .nv.constant4             --------------------------
	.section	.nv.constant4,"a",@progbits
	.align	8
	.align		8
.nv.constant4:
        /*0000*/ 	.dword	__assertfail
	.align		8
        /*0008*/ 	.dword	__unnamed_1
	.align		8
        /*0010*/ 	.dword	__unnamed_2
	.align		8
        /*0018*/ 	.dword	_ZN39_INTERNAL_d3d53ed9_4_k_cu_946063fe_27414cuda3std3__45__cpo5beginE
	.align		8
        /*0020*/ 	.dword	_ZN39_INTERNAL_d3d53ed9_4_k_cu_946063fe_27414cuda3std3__45__cpo3endE
	.align		8
        /*0028*/ 	.dword	_ZN39_INTERNAL_d3d53ed9_4_k_cu_946063fe_27414cuda3std3__45__cpo6cbeginE
	.align		8
        /*0030*/ 	.dword	_ZN39_INTERNAL_d3d53ed9_4_k_cu_946063fe_27414cuda3std3__45__cpo4cendE
	.align		8
        /*0038*/ 	.dword	_ZN39_INTERNAL_d3d53ed9_4_k_cu_946063fe_27414cuda3std3__441_GLOBAL__N__d3d53ed9_4_k_cu_946063fe_27416ignoreE
	.align		8
        /*0040*/ 	.dword	_ZN39_INTERNAL_d3d53ed9_4_k_cu_946063fe_27414cuda3std3__419piecewise_constructE
	.align		8
        /*0048*/ 	.dword	_ZN39_INTERNAL_d3d53ed9_4_k_cu_946063fe_27414cuda3std3__48in_placeE
	.align		8
        /*0050*/ 	.dword	_ZN39_INTERNAL_d3d53ed9_4_k_cu_946063fe_27414cuda3std6ranges3__45__cpo4swapE
	.align		8
        /*0058*/ 	.dword	_ZN39_INTERNAL_d3d53ed9_4_k_cu_946063fe_27414cuda3std6ranges3__45__cpo9iter_moveE
	.align		8
        /*0060*/ 	.dword	_ZN39_INTERNAL_d3d53ed9_4_k_cu_946063fe_27414cute7productE
	.align		8
        /*0068*/ 	.dword	_ZN39_INTERNAL_d3d53ed9_4_k_cu_946063fe_27414cute1_E
	.align		8
        /*0070*/ 	.dword	$str$23
	.align		8
        /*0078*/ 	.dword	$str$24


//--------------------- .text._ZN7cutlass13device_kernelINS_4fmha6kernel13FmhaKernelTmaINS1_10collective15FmhaMainloopTmaINS_10bfloat16_tEfN4cute5tupleIJNS7_1CILi64EEESA_NS9_ILi160EEEEEENS4_12CausalFusionEJEEENS4_15FmhaFwdEpilogueIS6_fNS8_IJSA_SB_SA_EEEEEJEEEEEvNT_6ParamsE --------------------------
	.section	.text._ZN7cutlass13device_kernelINS_4fmha6kernel13FmhaKernelTmaINS1_10collective15FmhaMainloopTmaINS_10bfloat16_tEfN4cute5tupleIJNS7_1CILi64EEESA_NS9_ILi160EEEEEENS4_12CausalFusionEJEEENS4_15FmhaFwdEpilogueIS6_fNS8_IJSA_SB_SA_EEEEEJEEEEEvNT_6ParamsE,"ax",@progbits
	.align	128
.text._ZN7cutlass13device_kernelINS_4fmha6kernel13FmhaKernelTmaINS1_10collective15FmhaMainloopTmaINS_10bfloat16_tEfN4cute5tupleIJNS7_1CILi64EEESA_NS9_ILi160EEEEEENS4_12CausalFusionEJEEENS4_15FmhaFwdEpilogueIS6_fNS8_IJSA_SB_SA_EEEEEJEEEEEvNT_6ParamsE:
        .type           _ZN7cutlass13device_kernelINS_4fmha6kernel13FmhaKernelTmaINS1_10collective15FmhaMainloopTmaINS_10bfloat16_tEfN4cute5tupleIJNS7_1CILi64EEESA_NS9_ILi160EEEEEENS4_12CausalFusionEJEEENS4_15FmhaFwdEpilogueIS6_fNS8_IJSA_SB_SA_EEEEEJEEEEEvNT_6ParamsE,@function
        .size           _ZN7cutlass13device_kernelINS_4fmha6kernel13FmhaKernelTmaINS1_10collective15FmhaMainloopTmaINS_10bfloat16_tEfN4cute5tupleIJNS7_1CILi64EEESA_NS9_ILi160EEEEEENS4_12CausalFusionEJEEENS4_15FmhaFwdEpilogueIS6_fNS8_IJSA_SB_SA_EEEEEJEEEEEvNT_6ParamsE,(.L_x_84 - _ZN7cutlass13device_kernelINS_4fmha6kernel13FmhaKernelTmaINS1_10collective15FmhaMainloopTmaINS_10bfloat16_tEfN4cute5tupleIJNS7_1CILi64EEESA_NS9_ILi160EEEEEENS4_12CausalFusionEJEEENS4_15FmhaFwdEpilogueIS6_fNS8_IJSA_SB_SA_EEEEEJEEEEEvNT_6ParamsE)
        .other          _ZN7cutlass13device_kernelINS_4fmha6kernel13FmhaKernelTmaINS1_10collective15FmhaMainloopTmaINS_10bfloat16_tEfN4cute5tupleIJNS7_1CILi64EEESA_NS9_ILi160EEEEEENS4_12CausalFusionEJEEENS4_15FmhaFwdEpilogueIS6_fNS8_IJSA_SB_SA_EEEEEJEEEEEvNT_6ParamsE,@"STO_CUDA_ENTRY STV_DEFAULT"
_ZN7cutlass13device_kernelINS_4fmha6kernel13FmhaKernelTmaINS1_10collective15FmhaMainloopTmaINS_10bfloat16_tEfN4cute5tupleIJNS7_1CILi64EEESA_NS9_ILi160EEEEEENS4_12CausalFusionEJEEENS4_15FmhaFwdEpilogueIS6_fNS8_IJSA_SB_SA_EEEEEJEEEEEvNT_6ParamsE:
[----:B------:R-:W1:Y:S01]  /*0000*/  LDC R1, c[0x0][0x28] ;  /* 0x00000a00ff017b82 */ /* 0x000e620000000800 */
[----:B------:R-:W2:Y:S01]  /*0010*/  S2R R16, SR_TID.X ;  /* 0x0000000000107919 */ /* 0x000ea20000002100 */
[----:B------:R-:W-:Y:S01]  /*0020*/  ELECT P0, URZ, PT ;  /* 0x00000000003f782f */ /* 0x000fe20003800000 */
[----:B------:R-:W-:Y:S01]  /*0030*/  BSSY B0, `(.L_x_0) ;  /* 0x0000010000007945 */ /* 0x000fe20003800000 */
[----:B--2---:R-:W-:-:S05]  /*0040*/  SHF.R.U32.HI R11, RZ, 0x5, R16 ;  /* 0x00000005ff0b7819 */ /* 0x004fca0000011610 */
[----:B------:R-:W2:Y:S02]  /*0050*/  SHFL.IDX PT, R0, R11, RZ, 0x1f ;  /* 0x00001fff0b007589 */ /* 0x000ea400000e0000 */
[----:B--2---:R-:W-:-:S13]  /*0060*/  ISETP.NE.OR P0, PT, R0, RZ, !P0 ;  /* 0x000000ff0000720c */ /* 0x004fda0004705670 */
[----:B-1----:R-:W-:Y:S05]  /*0070*/  @P0 BRA `(.L_x_1) ;  /* 0x00000000002c0947 */ /* 0x002fea0003800000 */
[----:B------:R-:W-:Y:S02]  /*0080*/  ULDC.64 UR4, c[0x0][0x198] ;  /* 0x0000660000047ab9 */ /* 0x000fe40000000a00 */
[----:B------:R-:W-:Y:S02]  /*0090*/  UIADD3 UR6, UP0, UR4, 0xf0, URZ ;  /* 0x000000f004067890 */ /* 0x000fe4000ff1e03f */
[----:B------:R-:W-:Y:S02]  /*00a0*/  UIADD3 UR8, UP1, UR4, 0x1f0, URZ ;  /* 0x000001f004087890 */ /* 0x000fe4000ff3e03f */
[----:B------:R-:W-:Y:S02]  /*00b0*/  UIADD3 UR4, UP2, UR4, 0x2f0, URZ ;  /* 0x000002f004047890 */ /* 0x000fe4000ff5e03f */
[----:B------:R-:W-:Y:S02]  /*00c0*/  UIADD3.X UR7, URZ, UR5, URZ, UP0, !UPT ;  /* 0x000000053f077290 */ /* 0x000fe400087fe43f */
[----:B------:R-:W-:-:S02]  /*00d0*/  UIADD3.X UR9, URZ, UR5, URZ, UP1, !UPT ;  /* 0x000000053f097290 */ /* 0x000fc40008ffe43f */
[----:B------:R-:W-:-:S05]  /*00e0*/  UIADD3.X UR5, URZ, UR5, URZ, UP2, !UPT ;  /* 0x000000053f057290 */ /* 0x000fca00097fe43f */
[----:B------:R1:W-:Y:S02]  /*00f0*/  UTMACCTL.PF [UR6] ;  /* 0x00000000060079b9 */ /* 0x0003e40008040000 */
[----:B------:R1:W-:Y:S02]  /*0100*/  UTMACCTL.PF [UR8] ;  /* 0x00000000080079b9 */ /* 0x0003e40008040000 */
[----:B------:R1:W-:Y:S02]  /*0110*/  UTMACCTL.PF [UR4] ;  /* 0x00000000040079b9 */ /* 0x0003e40008040000 */
[----:B-1----:R-:W-:Y:S01]  /*0120*/  NOP ;  /* 0x0000000000007918 */ /* 0x002fe20000000000 */
.L_x_1:
[----:B------:R-:W-:Y:S05]  /*0130*/  BSYNC B0 ;  /* 0x0000000000007941 */ /* 0x000fea0003800000 */
.L_x_0:
[----:B------:R-:W1:Y:S02]  /*0140*/  SHFL.IDX PT, R0, R11, RZ, 0x1f ;  /* 0x00001fff0b007589 */ /* 0x000e6400000e0000 */
[----:B-1----:R-:W-:-:S13]  /*0150*/  ISETP.NE.AND P0, PT, R0, RZ, PT ;  /* 0x000000ff0000720c */ /* 0x002fda0003f05270 */
[----:B------:R-:W-:Y:S05]  /*0160*/  @P0 BRA `(.L_x_2) ;  /* 0x0000000000400947 */ /* 0x000fea0003800000 */
[----:B------:R-:W1:Y:S01]  /*0170*/  S2UR UR8, SR_CgaCtaId ;  /* 0x00000000000879c3 */ /* 0x000e620000008800 */
[----:B------:R-:W-:Y:S01]  /*0180*/  UMOV UR4, 0x400 ;  /* 0x0000040000047882 */ /* 0x000fe20000000000 */
[----:B------:R-:W-:Y:S01]  /*0190*/  UMOV UR5, 0x1 ;  /* 0x0000000100057882 */ /* 0x000fe20000000000 */
[----:B------:R-:W-:Y:S01]  /*01a0*/  UMOV UR6, 0x80 ;  /* 0x0000008000067882 */ /* 0x000fe20000000000 */
[----:B------:R-:W-:Y:S01]  /*01b0*/  ELECT P0, URZ, PT ;  /* 0x00000000003f782f */ /* 0x000fe20003800000 */
[----:B------:R-:W-:-:S04]  /*01c0*/  UIADD3 UR6, -UR6, 0x100000, URZ ;  /* 0x0010000006067890 */ /* 0x000fc8000fffe13f */
[----:B------:R-:W-:Y:S02]  /*01d0*/  USHF.L.U32 UR7, UR6, 0xb, URZ ;  /* 0x0000000b06077899 */ /* 0x000fe4000800063f */
[----:B------:R-:W-:Y:S02]  /*01e0*/  USHF.L.U32 UR6, UR6, 0x1, URZ ;  /* 0x0000000106067899 */ /* 0x000fe4000800063f */
[----:B-1----:R-:W-:Y:S02]  /*01f0*/  ULEA UR8, UR8, UR4, 0x18 ;  /* 0x0000000408087291 */ /* 0x002fe4000f8ec03f */
[----:B------:R-:W-:-:S04]  /*0200*/  UIADD3 UR4, -UR5, 0x100000, URZ ;  /* 0x0010000005047890 */ /* 0x000fc8000fffe13f */
[----:B------:R-:W-:Y:S02]  /*0210*/  USHF.L.U32 UR5, UR4, 0xb, URZ ;  /* 0x0000000b04057899 */ /* 0x000fe4000800063f */
[----:B------:R-:W-:Y:S01]  /*0220*/  USHF.L.U32 UR4, UR4, 0x1, URZ ;  /* 0x0000000104047899 */ /* 0x000fe2000800063f */
[----:B------:R-:W1:Y:S11]  /*0230*/  FENCE.VIEW.ASYNC.S ;  /* 0x00000000000073c6 */ /* 0x000e760000000000 */
[----:B-1----:R1:W2:Y:S01]  /*0240*/  SYNCS.EXCH.64 URZ, [UR8+0x19040], UR4 ;  /* 0x01904004083f75b2 */ /* 0x0022a20008000100 */
[----:B------:R1:W3:Y:S01]  /*0250*/  SYNCS.EXCH.64 URZ, [UR8+0x19048], UR6 ;  /* 0x01904806083f75b2 */ /* 0x0002e20008000100 */
[----:B------:R-:W-:Y:S01]  /*0260*/  NOP ;  /* 0x0000000000007918 */ /* 0x000fe20000000000 */
.L_x_2:
[----:B------:R-:W4:Y:S01]  /*0270*/  SHFL.IDX PT, R0, R11, RZ, 0x1f ;  /* 0x00001fff0b007589 */ /* 0x000f2200000e0000 */
[----:B------:R-:W-:Y:S01]  /*0280*/  NOP ;  /* 0x0000000000007918 */ /* 0x000fe20000000000 */
[----:B----4-:R-:W-:-:S13]  /*0290*/  ISETP.NE.AND P0, PT, R0, RZ, PT ;  /* 0x000000ff0000720c */ /* 0x010fda0003f05270 */
[----:B------:R-:W-:Y:S05]  /*02a0*/  @P0 BRA `(.L_x_3) ;  /* 0x0000000000580947 */ /* 0x000fea0003800000 */
[----:B-1----:R-:W1:Y:S01]  /*02b0*/  S2UR UR5, SR_CgaCtaId ;  /* 0x00000000000579c3 */ /* 0x002e620000008800 */
[----:B------:R-:W-:Y:S01]  /*02c0*/  UMOV UR4, 0x400 ;  /* 0x0000040000047882 */ /* 0x000fe20000000000 */
[----:B------:R-:W-:Y:S01]  /*02d0*/  UMOV UR6, 0x1 ;  /* 0x0000000100067882 */ /* 0x000fe20000000000 */
[----:B------:R-:W-:Y:S01]  /*02e0*/  UMOV UR7, 0x80 ;  /* 0x0000008000077882 */ /* 0x000fe20000000000 */
[----:B------:R-:W-:Y:S01]  /*02f0*/  ELECT P0, URZ, PT ;  /* 0x00000000003f782f */ /* 0x000fe20003800000 */
[----:B-1----:R-:W-:Y:S02]  /*0300*/  ULEA UR8, UR5, UR4, 0x18 ;  /* 0x0000000405087291 */ /* 0x002fe4000f8ec03f */
[----:B------:R-:W-:-:S04]  /*0310*/  UIADD3 UR4, -UR6, 0x100000, URZ ;  /* 0x0010000006047890 */ /* 0x000fc8000fffe13f */
[----:B------:R-:W-:Y:S02]  /*0320*/  USHF.L.U32 UR5, UR4, 0xb, URZ ;  /* 0x0000000b04057899 */ /* 0x000fe4000800063f */
[----:B------:R-:W-:Y:S02]  /*0330*/  USHF.L.U32 UR4, UR4, 0x1, URZ ;  /* 0x0000000104047899 */ /* 0x000fe4000800063f */
[----:B------:R-:W-:-:S04]  /*0340*/  UIADD3 UR6, -UR7, 0x100000, URZ ;  /* 0x0010000007067890 */ /* 0x000fc8000fffe13f */
[----:B------:R-:W-:Y:S02]  /*0350*/  USHF.L.U32 UR7, UR6, 0xb, URZ ;  /* 0x0000000b06077899 */ /* 0x000fe4000800063f */
[----:B------:R-:W-:Y:S01]  /*0360*/  USHF.L.U32 UR6, UR6, 0x1, URZ ;  /* 0x0000000106067899 */ /* 0x000fe2000800063f */
[----:B------:R-:W1:Y:S03]  /*0370*/  FENCE.VIEW.ASYNC.S ;  /* 0x00000000000073c6 */ /* 0x000e660000000000 */
[----:B-1----:R4:W1:Y:S08]  /*0380*/  SYNCS.EXCH.64 URZ, [UR8+0x19000], UR4 ;  /* 0x01900004083f75b2 */ /* 0x0028700008000100 */
[----:B------:R4:W1:Y:S01]  /*0390*/  SYNCS.EXCH.64 URZ, [UR8+0x19020], UR6 ;  /* 0x01902006083f75b2 */ /* 0x0008620008000100 */
[----:B------:R4:W1:Y:S01]  /*03a0*/  SYNCS.EXCH.64 URZ, [UR8+0x19008], UR4 ;  /* 0x01900804083f75b2 */ /* 0x0008620008000100 */
[----:B------:R4:W1:Y:S01]  /*03b0*/  SYNCS.EXCH.64 URZ, [UR8+0x19028], UR6 ;  /* 0x01902806083f75b2 */ /* 0x0008620008000100 */
[----:B------:R4:W1:Y:S01]  /*03c0*/  SYNCS.EXCH.64 URZ, [UR8+0x19010], UR4 ;  /* 0x01901004083f75b2 */ /* 0x0008620008000100 */
[----:B------:R4:W1:Y:S01]  /*03d0*/  SYNCS.EXCH.64 URZ, [UR8+0x19030], UR6 ;  /* 0x01903006083f75b2 */ /* 0x0008620008000100 */
[----:B------:R4:W1:Y:S01]  /*03e0*/  SYNCS.EXCH.64 URZ, [UR8+0x19018], UR4 ;  /* 0x01901804083f75b2 */ /* 0x0008620008000100 */
[----:B------:R4:W1:Y:S02]  /*03f0*/  SYNCS.EXCH.64 URZ, [UR8+0x19038], UR6 ;  /* 0x01903806083f75b2 */ /* 0x0008640008000100 */
[----:B----4-:R-:W-:Y:S01]  /*0400*/  NOP ;  /* 0x0000000000007918 */ /* 0x010fe20000000000 */
.L_x_3:
        /* <DEDUP_REMOVED lines=26> */
.L_x_4:
[----:B------:R-:W4:Y:S01]  /*05b0*/  S2UR UR43, SR_CTAID.X ;  /* 0x00000000002b79c3 */ /* 0x000f220000002500 */
[----:B------:R-:W5:Y:S01]  /*05c0*/  SHFL.IDX PT, R11, R11, RZ, 0x1f ;  /* 0x00001fff0b0b7589 */ /* 0x000f6200000e0000 */
[----:B-1----:R-:W-:Y:S01]  /*05d0*/  ULDC UR4, c[0x0][0x28c] ;  /* 0x0000a30000047ab9 */ /* 0x002fe20000000800 */
[----:B------:R-:W-:Y:S02]  /*05e0*/  ELECT P0, URZ, PT ;  /* 0x00000000003f782f */ /* 0x000fe40003800000 */
[----:B------:R-:W-:Y:S01]  /*05f0*/  SHF.R.S32.HI R3, RZ, 0x1f, R16 ;  /* 0x0000001fff037819 */ /* 0x000fe20000011410 */
[----:B------:R-:W-:Y:S01]  /*0600*/  UIADD3 UR4, UR4, 0x3f, URZ ;  /* 0x0000003f04047890 */ /* 0x000fe2000fffe03f */
[----:B------:R-:W-:Y:S01]  /*0610*/  NOP ;  /* 0x0000000000007918 */ /* 0x000fe20000000000 */
[----:B------:R-:W-:Y:S01]  /*0620*/  BSSY B0, `(.L_x_5) ;  /* 0x0000048000007945 */ /* 0x000fe20003800000 */
[----:B------:R-:W-:Y:S01]  /*0630*/  LEA.HI R3, R3, R16, RZ, 0x7 ;  /* 0x0000001003037211 */ /* 0x000fe200078f38ff */
[----:B------:R-:W-:Y:S01]  /*0640*/  USHF.R.S32.HI UR5, URZ, 0x1f, UR4 ;  /* 0x0000001f3f057899 */ /* 0x000fe20008011404 */
[----:B------:R-:W1:Y:S01]  /*0650*/  S2UR UR52, SR_CTAID.Y ;  /* 0x00000000003479c3 */ /* 0x000e620000002600 */
[----:B------:R-:W-:-:S02]  /*0660*/  MOV R10, RZ ;  /* 0x000000ff000a7202 */ /* 0x000fc40000000f00 */
[----:B------:R-:W-:Y:S01]  /*0670*/  ULEA.HI UR5, UR5, UR4, URZ, 0x6 ;  /* 0x0000000405057291 */ /* 0x000fe2000f8f303f */
[----:B------:R-:W-:-:S03]  /*0680*/  LOP3.LUT R3, R3, 0xffffff80, RZ, 0xc0, !PT ;  /* 0xffffff8003037812 */ /* 0x000fc600078ec0ff */
[----:B------:R-:W-:Y:S01]  /*0690*/  USHF.R.S32.HI UR5, URZ, 0x6, UR5 ;  /* 0x000000063f057899 */ /* 0x000fe20008011405 */
[----:B------:R-:W1:Y:S01]  /*06a0*/  S2UR UR53, SR_CTAID.Z ;  /* 0x00000000003579c3 */ /* 0x000e620000002700 */
[----:B----4-:R-:W-:-:S07]  /*06b0*/  USHF.L.U32 UR43, UR43, 0x6, URZ ;  /* 0x000000062b2b7899 */ /* 0x010fce000800063f */
[----:B--23--:R-:W-:Y:S01]  /*06c0*/  BAR.SYNC.DEFER_BLOCKING 0x0 ;  /* 0x0000000000007b1d */ /* 0x00cfe20000010000 */
[----:B-----5:R-:W-:Y:S02]  /*06d0*/  ISETP.EQ.AND P1, PT, R11, RZ, P0 ;  /* 0x000000ff0b00720c */ /* 0x020fe40000722270 */
[----:B------:R-:W-:-:S05]  /*06e0*/  MOV R0, UR43 ;  /* 0x0000002b00007c02 */ /* 0x000fca0008000f00 */
[----:B------:R-:W-:-:S05]  /*06f0*/  VIADD R0, R0, 0x7f ;  /* 0x0000007f00007836 */ /* 0x000fca0000000000 */
[----:B------:R-:W-:Y:S01]  /*0700*/  SHF.R.U32.HI R147, RZ, 0x6, R0 ;  /* 0x00000006ff937819 */ /* 0x000fe20000011600 */
[----:B------:R-:W-:-:S03]  /*0710*/  IMAD.IADD R0, R16, 0x1, -R3 ;  /* 0x0000000110007824 */ /* 0x000fc600078e0a03 */
[----:B------:R-:W-:Y:S01]  /*0720*/  VIMNMX R2, R147, UR5, PT ;  /* 0x0000000593027c48 */ /* 0x000fe2000bfe0100 */
[----:B-1----:R-:W-:Y:S06]  /*0730*/  @!P1 BRA `(.L_x_6) ;  /* 0x0000000000d89947 */ /* 0x002fec0003800000 */
[----:B------:R-:W1:Y:S01]  /*0740*/  S2R R4, SR_CgaCtaId ;  /* 0x0000000000047919 */ /* 0x000e620000008800 */
[----:B------:R-:W-:Y:S02]  /*0750*/  MOV R3, 0x400 ;  /* 0x0000040000037802 */ /* 0x000fe40000000f00 */
[----:B------:R-:W-:Y:S02]  /*0760*/  MOV R5, 0x1 ;  /* 0x0000000100057802 */ /* 0x000fe40000000f00 */
[----:B------:R-:W-:Y:S02]  /*0770*/  ISETP.NE.AND P3, PT, R0, RZ, PT ;  /* 0x000000ff0000720c */ /* 0x000fe40003f65270 */
[----:B-1----:R-:W-:Y:S02]  /*0780*/  LEA R4, R4, R3, 0x18 ;  /* 0x0000000304047211 */ /* 0x002fe400078ec0ff */
[----:B------:R-:W-:-:S09]  /*0790*/  SHF.L.U32 R3, R5, 0x1f, RZ ;  /* 0x0000001f05037819 */ /* 0x000fd200000006ff */
.L_x_7:
[----:B-1----:R1:W2:Y:S02]  /*07a0*/  SYNCS.PHASECHK.TRANS64.TRYWAIT P2, [R4+URZ+0x19048], R3 ;  /* 0x01904803040075a7 */ /* 0x0022a4000804017f */
[----:B--2---:R-:W-:Y:S05]  /*07b0*/  @!P2 NANOSLEEP.SYNCS 0x989680 ;  /* 0x009896800000a95d */ /* 0x004fea0003900000 */
[----:B------:R-:W2:Y:S02]  /*07c0*/  @!P2 SYNCS.PHASECHK.TRANS64 P2, [R4+URZ+0x19048], R3 ;  /* 0x019048030400a5a7 */ /* 0x000ea4000804007f */
[----:B--2---:R-:W-:Y:S05]  /*07d0*/  @!P2 BRA `(.L_x_7) ;  /* 0xfffffffc00f0a947 */ /* 0x004fea000383ffff */
[----:B------:R-:W-:Y:S05]  /*07e0*/  @P3 BRA `(.L_x_8) ;  /* 0x0000000000143947 */ /* 0x000fea0003800000 */
[----:B------:R-:W-:Y:S01]  /*07f0*/  LOP3.LUT P2, RZ, R16, 0x1f, RZ, 0xc0, !PT ;  /* 0x0000001f10ff7812 */ /* 0x000fe2000784c0ff */
[----:B-1----:R-:W-:-:S04]  /*0800*/  IMAD.MOV.U32 R3, RZ, RZ, 0x5000 ;  /* 0x00005000ff037424 */ /* 0x002fc800078e00ff */
[----:B------:R2:W-:Y:S08]  /*0810*/  SYNCS.ARRIVE.TRANS64 RZ, [R4+URZ+0x19040], R3 ;  /* 0x0190400304ff79a7 */ /* 0x0005f0000800003f */
[----:B------:R-:W-:Y:S05]  /*0820*/  @!P2 BRA `(.L_x_8) ;  /* 0x000000000004a947 */ /* 0x000fea0003800000 */
[----:B------:R-:W-:Y:S01]  /*0830*/  BPT.TRAP 0x1 ;  /* 0x000000040000795c */ /* 0x000fe20000300000 */
.L_x_8:
[----:B------:R-:W-:Y:S01]  /*0840*/  R2UR UR40, R4 ;  /* 0x00000000042872ca */ /* 0x000fe200000e0000 */
[----:B------:R-:W-:Y:S01]  /*0850*/  ULDC.64 UR4, c[0x0][0x198] ;  /* 0x0000660000047ab9 */ /* 0x000fe20000000a00 */
[----:B------:R-:W-:Y:S01]  /*0860*/  UMOV UR6, 0x0 ;  /* 0x0000000000067882 */ /* 0x000fe20000000000 */
[----:B------:R-:W-:Y:S01]  /*0870*/  UIADD3 UR4, UP0, UR4, 0xf0, URZ ;  /* 0x000000f004047890 */ /* 0x000fe2000ff1e03f */
[----:B------:R-:W-:Y:S01]  /*0880*/  UMOV UR7, 0x10000000 ;  /* 0x1000000000077882 */ /* 0x000fe20000000000 */
[----:B------:R-:W-:Y:S02]  /*0890*/  UMOV UR42, URZ ;  /* 0x0000003f002a7c82 */ /* 0x000fe40008000000 */
[----:B------:R-:W-:Y:S01]  /*08a0*/  UIADD3.X UR5, URZ, UR5, URZ, UP0, !UPT ;  /* 0x000000053f057290 */ /* 0x000fe200087fe43f */
[----:B------:R-:W-:Y:S01]  /*08b0*/  UMOV UR44, UR52 ;  /* 0x00000034002c7c82 */ /* 0x000fe20008000000 */
[----:B------:R-:W-:Y:S01]  /*08c0*/  UMOV UR45, UR53 ;  /* 0x00000035002d7c82 */ /* 0x000fe20008000000 */
[----:B------:R-:W-:Y:S01]  /*08d0*/  UMOV UR26, 0x20 ;  /* 0x00000020001a7882 */ /* 0x000fe20000000000 */
[----:B------:R-:W-:-:S02]  /*08e0*/  UMOV UR27, UR43 ;  /* 0x0000002b001b7c82 */ /* 0x000fc40008000000 */
[----:B------:R-:W-:Y:S02]  /*08f0*/  UIADD3 UR41, UR40, 0x19040, URZ ;  /* 0x0001904028297890 */ /* 0x000fe4000fffe03f */
[----:B------:R-:W-:Y:S02]  /*0900*/  UIADD3 UR24, UR40, 0x1000, URZ ;  /* 0x0000100028187890 */ /* 0x000fe4000fffe03f */
[----:B------:R-:W-:Y:S02]  /*0910*/  UIADD3 UR16, UR40, 0x2000, URZ ;  /* 0x0000200028107890 */ /* 0x000fe4000fffe03f */
[----:B------:R-:W-:Y:S02]  /*0920*/  UIADD3 UR8, UR40, 0x3000, URZ ;  /* 0x0000300028087890 */ /* 0x000fe4000fffe03f */
[----:B------:R-:W-:Y:S02]  /*0930*/  UIADD3 UR48, UR40, 0x4000, URZ ;  /* 0x0000400028307890 */ /* 0x000fe4000fffe03f */
[----:B------:R3:W-:Y:S01]  /*0940*/  UTMALDG.4D [UR40], [UR4], desc[UR6] ;  /* 0x00000628040075b4 */ /* 0x0007e20008019000 */
[----:B------:R-:W-:Y:S01]  /*0950*/  UMOV UR28, UR52 ;  /* 0x00000034001c7c82 */ /* 0x000fe20008000000 */
[----:B------:R-:W-:Y:S01]  /*0960*/  UMOV UR29, UR53 ;  /* 0x00000035001d7c82 */ /* 0x000fe20008000000 */
[----:B------:R-:W-:Y:S01]  /*0970*/  UMOV UR25, UR41 ;  /* 0x0000002900197c82 */ /* 0x000fe20008000000 */
[----:B------:R-:W-:Y:S01]  /*0980*/  UMOV UR18, 0x40 ;  /* 0x0000004000127882 */ /* 0x000fe20000000000 */
[----:B------:R-:W-:Y:S01]  /*0990*/  UMOV UR19, UR43 ;  /* 0x0000002b00137c82 */ /* 0x000fe20008000000 */
[----:B------:R-:W-:Y:S01]  /*09a0*/  UMOV UR20, UR52 ;  /* 0x0000003400147c82 */ /* 0x000fe20008000000 */
[----:B------:R-:W-:Y:S01]  /*09b0*/  UMOV UR21, UR53 ;  /* 0x0000003500157c82 */ /* 0x000fe20008000000 */
[----:B------:R-:W-:Y:S01]  /*09c0*/  UMOV UR17, UR41 ;  /* 0x0000002900117c82 */ /* 0x000fe20008000000 */
[----:B------:R-:W-:Y:S01]  /*09d0*/  UMOV UR10, 0x60 ;  /* 0x00000060000a7882 */ /* 0x000fe20000000000 */
[----:B------:R-:W-:Y:S01]  /*09e0*/  UMOV UR11, UR43 ;  /* 0x0000002b000b7c82 */ /* 0x000fe20008000000 */
[----:B------:R-:W-:Y:S01]  /*09f0*/  UMOV UR12, UR52 ;  /* 0x00000034000c7c82 */ /* 0x000fe20008000000 */
[----:B------:R3:W-:Y:S01]  /*0a00*/  UTMALDG.4D [UR24], [UR4], desc[UR6] ;  /* 0x00000618040075b4 */ /* 0x0007e20008019000 */
[----:B------:R-:W-:Y:S01]  /*0a10*/  UMOV UR13, UR53 ;  /* 0x00000035000d7c82 */ /* 0x000fe20008000000 */
[----:B------:R-:W-:Y:S01]  /*0a20*/  UMOV UR9, UR41 ;  /* 0x0000002900097c82 */ /* 0x000fe20008000000 */
[----:B------:R-:W-:Y:S01]  /*0a30*/  UMOV UR50, 0x80 ;  /* 0x0000008000327882 */ /* 0x000fe20000000000 */
[----:B------:R-:W-:Y:S01]  /*0a40*/  UMOV UR51, UR43 ;  /* 0x0000002b00337c82 */ /* 0x000fe20008000000 */
[----:B------:R-:W-:Y:S01]  /*0a50*/  UMOV UR49, UR41 ;  /* 0x0000002900317c82 */ /* 0x000fe20008000000 */
[----:B------:R3:W-:Y:S01]  /*0a60*/  UTMALDG.4D [UR16], [UR4], desc[UR6] ;  /* 0x00000610040075b4 */ /* 0x0007e20008019000 */
[----:B------:R3:W-:Y:S01]  /*0a70*/  UTMALDG.4D [UR8], [UR4], desc[UR6] ;  /* 0x00000608040075b4 */ /* 0x0007e20008019000 */
[----:B------:R3:W-:Y:S02]  /*0a80*/  UTMALDG.4D [UR48], [UR4], desc[UR6] ;  /* 0x00000630040075b4 */ /* 0x0007e40008019000 */
[----:B---3--:R-:W-:Y:S01]  /*0a90*/  NOP ;  /* 0x0000000000007918 */ /* 0x008fe20000000000 */
.L_x_6:
[----:B------:R-:W-:Y:S05]  /*0aa0*/  BSYNC B0 ;  /* 0x0000000000007941 */ /* 0x000fea0003800000 */
.L_x_5:
[----:B------:R-:W-:Y:S01]  /*0ab0*/  BSSY B0, `(.L_x_9) ;  /* 0x0000109000007945 */ /* 0x000fe20003800000 */
[----:B------:R-:W-:Y:S01]  /*0ac0*/  SHF.L.U32 R9, R2, 0x1, RZ ;  /* 0x0000000102097819 */ /* 0x000fe200000006ff */
[----:B------:R-:W-:Y:S01]  /*0ad0*/  IMAD.MOV.U32 R8, RZ, RZ, 0x1 ;  /* 0x00000001ff087424 */ /* 0x000fe200078e00ff */
[----:B------:R-:W-:Y:S01]  /*0ae0*/  MOV R6, 0x1 ;  /* 0x0000000100067802 */ /* 0x000fe20000000f00 */
[----:B------:R-:W-:Y:S01]  /*0af0*/  IMAD.MOV.U32 R7, RZ, RZ, RZ ;  /* 0x000000ffff077224 */ /* 0x000fe200078e00ff */
[----:B------:R-:W-:Y:S06]  /*0b00*/  @!P1 BRA `(.L_x_10) ;  /* 0x00000010000c9947 */ /* 0x000fec0003800000 */
[----:B------:R-:W-:Y:S01]  /*0b10*/  ISETP.GE.AND P1, PT, R2, 0x1, PT ;  /* 0x000000010200780c */ /* 0x000fe20003f26270 */
[----:B------:R-:W-:Y:S01]  /*0b20*/  IMAD.MOV.U32 R7, RZ, RZ, RZ ;  /* 0x000000ffff077224 */ /* 0x000fe200078e00ff */
[----:B------:R-:W-:Y:S02]  /*0b30*/  LOP3.LUT R9, R16, 0x1f, RZ, 0xc0, !PT ;  /* 0x0000001f10097812 */ /* 0x000fe400078ec0ff */
[----:B------:R-:W-:-:S09]  /*0b40*/  MOV R10, RZ ;  /* 0x000000ff000a7202 */ /* 0x000fd20000000f00 */
[----:B------:R-:W-:Y:S05]  /*0b50*/  @!P1 BRA `(.L_x_11) ;  /* 0x0000000400d89947 */ /* 0x000fea0003800000 */
[----:B-12---:R-:W1:Y:S01]  /*0b60*/  S2R R4, SR_CgaCtaId ;  /* 0x0000000000047919 */ /* 0x006e620000008800 */
[----:B------:R-:W-:Y:S01]  /*0b70*/  MOV R3, 0x400 ;  /* 0x0000040000037802 */ /* 0x000fe20000000f00 */
[----:B------:R-:W-:Y:S01]  /*0b80*/  IMAD.MOV.U32 R7, RZ, RZ, 0x1 ;  /* 0x00000001ff077424 */ /* 0x000fe200078e00ff */
[----:B------:R-:W-:Y:S02]  /*0b90*/  MOV R5, 0x1 ;  /* 0x0000000100057802 */ /* 0x000fe40000000f00 */
[----:B------:R-:W-:Y:S02]  /*0ba0*/  ISETP.NE.AND P2, PT, R0, RZ, PT ;  /* 0x000000ff0000720c */ /* 0x000fe40003f45270 */
[----:B-1----:R-:W-:Y:S02]  /*0bb0*/  LEA R3, R4, R3, 0x18 ;  /* 0x0000000304037211 */ /* 0x002fe400078ec0ff */
[----:B------:R-:W-:-:S09]  /*0bc0*/  SHF.L.U32 R4, R5, 0x1f, RZ ;  /* 0x0000001f05047819 */ /* 0x000fd200000006ff */
.L_x_12:
[----:B-1----:R1:W2:Y:S02]  /*0bd0*/  SYNCS.PHASECHK.TRANS64.TRYWAIT P1, [R3+URZ+0x19020], R4 ;  /* 0x01902004030075a7 */ /* 0x0022a4000802017f */
[----:B--2---:R-:W-:Y:S05]  /*0be0*/  @!P1 NANOSLEEP.SYNCS 0x989680 ;  /* 0x009896800000995d */ /* 0x004fea0003900000 */
[----:B------:R-:W2:Y:S02]  /*0bf0*/  @!P1 SYNCS.PHASECHK.TRANS64 P1, [R3+URZ+0x19020], R4 ;  /* 0x01902004030095a7 */ /* 0x000ea4000802007f */
[----:B--2---:R-:W-:Y:S05]  /*0c00*/  @!P1 BRA `(.L_x_12) ;  /* 0xfffffffc00f09947 */ /* 0x004fea000383ffff */
[----:B------:R-:W-:Y:S05]  /*0c10*/  @P2 BRA `(.L_x_13) ;  /* 0x0000000000142947 */ /* 0x000fea0003800000 */
[----:B------:R-:W-:Y:S02]  /*0c20*/  ISETP.NE.AND P1, PT, R9, RZ, PT ;  /* 0x000000ff0900720c */ /* 0x000fe40003f25270 */
[----:B-1----:R-:W-:-:S04]  /*0c30*/  MOV R4, 0x5000 ;  /* 0x0000500000047802 */ /* 0x002fc80000000f00 */
[----:B------:R2:W-:Y:S07]  /*0c40*/  SYNCS.ARRIVE.TRANS64 RZ, [R3+URZ+0x19000], R4 ;  /* 0x0190000403ff79a7 */ /* 0x0005ee000800003f */
[----:B------:R-:W-:Y:S05]  /*0c50*/  @!P1 BRA `(.L_x_13) ;  /* 0x0000000000049947 */ /* 0x000fea0003800000 */
[----:B------:R-:W-:Y:S01]  /*0c60*/  BPT.TRAP 0x1 ;  /* 0x000000040000795c */ /* 0x000fe20000300000 */
.L_x_13:
[----:B------:R-:W-:Y:S01]  /*0c70*/  R2UR UR48, R3 ;  /* 0x00000000033072ca */ /* 0x000fe200000e0000 */
[----:B------:R-:W-:Y:S01]  /*0c80*/  ULDC.64 UR4, c[0x0][0x198] ;  /* 0x0000660000047ab9 */ /* 0x000fe20000000a00 */
[----:B-12---:R-:W1:Y:S01]  /*0c90*/  S2R R4, SR_CgaCtaId ;  /* 0x0000000000047919 */ /* 0x006e620000008800 */
[----:B------:R-:W-:Y:S01]  /*0ca0*/  UIADD3 UR4, UP0, UR4, 0x1f0, URZ ;  /* 0x000001f004047890 */ /* 0x000fe2000ff1e03f */
[----:B------:R-:W-:Y:S01]  /*0cb0*/  MOV R3, 0x400 ;  /* 0x0000040000037802 */ /* 0x000fe20000000f00 */
[----:B------:R-:W-:Y:S01]  /*0cc0*/  UMOV UR35, URZ ;  /* 0x0000003f00237c82 */ /* 0x000fe20008000000 */
[----:B------:R-:W-:Y:S01]  /*0cd0*/  UMOV UR6, 0x0 ;  /* 0x0000000000067882 */ /* 0x000fe20000000000 */
[----:B------:R-:W-:Y:S01]  /*0ce0*/  UIADD3.X UR5, URZ, UR5, URZ, UP0, !UPT ;  /* 0x000000053f057290 */ /* 0x000fe200087fe43f */
[----:B------:R-:W-:Y:S01]  /*0cf0*/  IMAD.MOV.U32 R6, RZ, RZ, 0x1 ;  /* 0x00000001ff067424 */ /* 0x000fe200078e00ff */
[----:B------:R-:W-:Y:S01]  /*0d00*/  UMOV UR7, 0x10000000 ;  /* 0x1000000000077882 */ /* 0x000fe20000000000 */
[----:B------:R-:W-:Y:S01]  /*0d10*/  UMOV UR34, URZ ;  /* 0x0000003f00227c82 */ /* 0x000fe20008000000 */
[----:B------:R-:W-:Y:S01]  /*0d20*/  UMOV UR36, UR52 ;  /* 0x0000003400247c82 */ /* 0x000fe20008000000 */
[----:B------:R-:W-:Y:S01]  /*0d30*/  UMOV UR37, UR53 ;  /* 0x0000003500257c82 */ /* 0x000fe20008000000 */
[----:B------:R-:W-:Y:S01]  /*0d40*/  UIADD3 UR32, UR48, 0x5000, URZ ;  /* 0x0000500030207890 */ /* 0x000fe2000fffe03f */
[----:B------:R-:W-:Y:S01]  /*0d50*/  ISETP.NE.AND P2, PT, R0, RZ, PT ;  /* 0x000000ff0000720c */ /* 0x000fe20003f45270 */
[----:B------:R-:W-:Y:S01]  /*0d60*/  UIADD3 UR33, UR48, 0x19000, URZ ;  /* 0x0001900030217890 */ /* 0x000fe2000fffe03f */
[----:B------:R-:W-:Y:S01]  /*0d70*/  MOV R10, 0x1 ;  /* 0x00000001000a7802 */ /* 0x000fe20000000f00 */
[----:B------:R-:W-:Y:S01]  /*0d80*/  UIADD3 UR24, UR48, 0x6000, URZ ;  /* 0x0000600030187890 */ /* 0x000fe2000fffe03f */
[----:B------:R-:W-:Y:S01]  /*0d90*/  SHF.L.U32 R6, R6, 0x1f, RZ ;  /* 0x0000001f06067819 */ /* 0x000fe200000006ff */
[----:B------:R-:W-:-:S02]  /*0da0*/  UIADD3 UR16, UR48, 0x7000, URZ ;  /* 0x0000700030107890 */ /* 0x000fc4000fffe03f */
[----:B------:R-:W-:Y:S02]  /*0db0*/  UIADD3 UR8, UR48, 0x8000, URZ ;  /* 0x0000800030087890 */ /* 0x000fe4000fffe03f */
[----:B------:R-:W-:Y:S01]  /*0dc0*/  UIADD3 UR48, UR48, 0x9000, URZ ;  /* 0x0000900030307890 */ /* 0x000fe2000fffe03f */
[----:B------:R2:W-:Y:S01]  /*0dd0*/  UTMALDG.4D [UR32], [UR4], desc[UR6] ;  /* 0x00000620040075b4 */ /* 0x0005e20008019000 */
        /* <DEDUP_REMOVED lines=19> */
[----:B-1----:R-:W-:Y:S01]  /*0f10*/  LEA R4, R4, R3, 0x18 ;  /* 0x0000000304047211 */ /* 0x002fe200078ec0ff */
[----:B------:R2:W-:Y:S04]  /*0f20*/  UTMALDG.4D [UR16], [UR4], desc[UR6] ;  /* 0x00000610040075b4 */ /* 0x0005e80008019000 */
[----:B------:R-:W-:Y:S01]  /*0f30*/  IMAD R3, R7, 0x8, R4 ;  /* 0x0000000807037824 */ /* 0x000fe200078e0204 */
[----:B------:R2:W-:Y:S01]  /*0f40*/  UTMALDG.4D [UR8], [UR4], desc[UR6] ;  /* 0x00000608040075b4 */ /* 0x0005e20008019000 */
[----:B------:R2:W-:Y:S02]  /*0f50*/  UTMALDG.4D [UR48], [UR4], desc[UR6] ;  /* 0x00000630040075b4 */ /* 0x0005e40008019000 */
[----:B--2---:R-:W-:-:S03]  /*0f60*/  NOP ;  /* 0x0000000000007918 */ /* 0x004fc60000000000 */
.L_x_14:
        /* <DEDUP_REMOVED lines=10> */
.L_x_15:
[----:B------:R-:W-:Y:S01]  /*1010*/  IMAD R4, R7, 0x5000, R4 ;  /* 0x0000500007047824 */ /* 0x000fe200078e0204 */
[----:B------:R-:W-:Y:S01]  /*1020*/  R2UR UR33, R3 ;  /* 0x00000000032172ca */ /* 0x000fe200000e0000 */
[----:B------:R-:W-:Y:S01]  /*1030*/  ULDC.64 UR4, c[0x0][0x198] ;  /* 0x0000660000047ab9 */ /* 0x000fe20000000a00 */
[----:B------:R-:W-:Y:S01]  /*1040*/  UMOV UR35, URZ ;  /* 0x0000003f00237c82 */ /* 0x000fe20008000000 */
[----:B------:R-:W-:Y:S01]  /*1050*/  UIADD3 UR4, UP0, UR4, 0x2f0, URZ ;  /* 0x000002f004047890 */ /* 0x000fe2000ff1e03f */
[----:B------:R-:W-:Y:S01]  /*1060*/  R2UR UR48, R4 ;  /* 0x00000000043072ca */ /* 0x000fe200000e0000 */
[----:B------:R-:W-:Y:S01]  /*1070*/  UMOV UR6, 0x0 ;  /* 0x0000000000067882 */ /* 0x000fe20000000000 */
[----:B------:R-:W-:Y:S01]  /*1080*/  UMOV UR7, 0x10000000 ;  /* 0x1000000000077882 */ /* 0x000fe20000000000 */
[----:B------:R-:W-:Y:S01]  /*1090*/  UIADD3.X UR5, URZ, UR5, URZ, UP0, !UPT ;  /* 0x000000053f057290 */ /* 0x000fe200087fe43f */
[----:B------:R-:W-:Y:S01]  /*10a0*/  VIADD R7, R7, 0x1 ;  /* 0x0000000107077836 */ /* 0x000fe20000000000 */
[----:B------:R-:W-:Y:S01]  /*10b0*/  UMOV UR34, URZ ;  /* 0x0000003f00227c82 */ /* 0x000fe20008000000 */
[----:B------:R-:W-:Y:S01]  /*10c0*/  UMOV UR36, UR52 ;  /* 0x0000003400247c82 */ /* 0x000fe20008000000 */
[----:B------:R-:W-:Y:S01]  /*10d0*/  UMOV UR37, UR53 ;  /* 0x0000003500257c82 */ /* 0x000fe20008000000 */
[----:B------:R-:W-:Y:S01]  /*10e0*/  UMOV UR26, 0x20 ;  /* 0x00000020001a7882 */ /* 0x000fe20000000000 */
[----:B------:R-:W-:Y:S01]  /*10f0*/  UIADD3 UR33, UR33, 0x19000, URZ ;  /* 0x0001900021217890 */ /* 0x000fe2000fffe03f */
[----:B------:R-:W-:Y:S01]  /*1100*/  UMOV UR28, UR52 ;  /* 0x00000034001c7c82 */ /* 0x000fe20008000000 */
[----:B------:R-:W-:-:S02]  /*1110*/  UMOV UR29, UR53 ;  /* 0x00000035001d7c82 */ /* 0x000fc40008000000 */
[----:B------:R-:W-:Y:S02]  /*1120*/  UIADD3 UR32, UR48, 0x5000, URZ ;  /* 0x0000500030207890 */ /* 0x000fe4000fffe03f */
[----:B------:R-:W-:Y:S02]  /*1130*/  UIADD3 UR24, UR48, 0x6000, URZ ;  /* 0x0000600030187890 */ /* 0x000fe4000fffe03f */
[----:B------:R-:W-:Y:S02]  /*1140*/  UIADD3 UR16, UR48, 0x7000, URZ ;  /* 0x0000700030107890 */ /* 0x000fe4000fffe03f */
[----:B------:R-:W-:Y:S02]  /*1150*/  UIADD3 UR8, UR48, 0x8000, URZ ;  /* 0x0000800030087890 */ /* 0x000fe4000fffe03f */
[----:B------:R-:W-:Y:S01]  /*1160*/  UIADD3 UR48, UR48, 0x9000, URZ ;  /* 0x0000900030307890 */ /* 0x000fe2000fffe03f */
[----:B------:R3:W-:Y:S01]  /*1170*/  UTMALDG.4D [UR32], [UR4], desc[UR6] ;  /* 0x00000620040075b4 */ /* 0x0007e20008019000 */
        /* <DEDUP_REMOVED lines=20> */
.L_x_11:
[----:B------:R-:W-:Y:S02]  /*12c0*/  ISETP.GE.AND P1, PT, R2, 0x2, PT ;  /* 0x000000020200780c */ /* 0x000fe40003f26270 */
[----:B-12---:R-:W-:-:S11]  /*12d0*/  MOV R6, 0x1 ;  /* 0x0000000100067802 */ /* 0x006fd60000000f00 */
[----:B------:R-:W-:Y:S05]  /*12e0*/  @!P1 BRA `(.L_x_16) ;  /* 0x0000000800089947 */ /* 0x000fea0003800000 */
[----:B------:R-:W1:Y:S01]  /*12f0*/  S2R R4, SR_CgaCtaId ;  /* 0x0000000000047919 */ /* 0x000e620000008800 */
[----:B------:R-:W-:Y:S01]  /*1300*/  MOV R3, 0x400 ;  /* 0x0000040000037802 */ /* 0x000fe20000000f00 */
[----:B------:R-:W-:Y:S01]  /*1310*/  IMAD.MOV.U32 R6, RZ, RZ, 0x1 ;  /* 0x00000001ff067424 */ /* 0x000fe200078e00ff */
[----:B------:R-:W-:-:S04]  /*1320*/  ISETP.NE.AND P2, PT, R0, RZ, PT ;  /* 0x000000ff0000720c */ /* 0x000fc80003f45270 */
[----:B------:R-:W-:Y:S02]  /*1330*/  SHF.L.U32 R6, R6, 0x1f, RZ ;  /* 0x0000001f06067819 */ /* 0x000fe400000006ff */
[----:B-1----:R-:W-:-:S04]  /*1340*/  LEA R4, R4, R3, 0x18 ;  /* 0x0000000304047211 */ /* 0x002fc800078ec0ff */
[----:B------:R-:W-:-:S07]  /*1350*/  LEA R3, R7, R4, 0x3 ;  /* 0x0000000407037211 */ /* 0x000fce00078e18ff */
.L_x_17:
[----:B-1----:R1:W2:Y:S02]  /*1360*/  SYNCS.PHASECHK.TRANS64.TRYWAIT P1, [R3+URZ+0x19020], R6 ;  /* 0x01902006030075a7 */ /* 0x0022a4000802017f */
[----:B--2---:R-:W-:Y:S05]  /*1370*/  @!P1 NANOSLEEP.SYNCS 0x989680 ;  /* 0x009896800000995d */ /* 0x004fea0003900000 */
[----:B------:R-:W2:Y:S02]  /*1380*/  @!P1 SYNCS.PHASECHK.TRANS64 P1, [R3+URZ+0x19020], R6 ;  /* 0x01902006030095a7 */ /* 0x000ea4000802007f */
[----:B--2---:R-:W-:Y:S05]  /*1390*/  @!P1 BRA `(.L_x_17) ;  /* 0xfffffffc00f09947 */ /* 0x004fea000383ffff */
[----:B------:R-:W-:Y:S05]  /*13a0*/  @P2 BRA `(.L_x_18) ;  /* 0x0000000000142947 */ /* 0x000fea0003800000 */
[----:B------:R-:W-:Y:S01]  /*13b0*/  ISETP.NE.AND P1, PT, R9, RZ, PT ;  /* 0x000000ff0900720c */ /* 0x000fe20003f25270 */
[----:B-1----:R-:W-:-:S04]  /*13c0*/  IMAD.MOV.U32 R6, RZ, RZ, 0x5000 ;  /* 0x00005000ff067424 */ /* 0x002fc800078e00ff */
[----:B------:R2:W-:Y:S08]  /*13d0*/  SYNCS.ARRIVE.TRANS64 RZ, [R3+URZ+0x19000], R6 ;  /* 0x0190000603ff79a7 */ /* 0x0005f0000800003f */
[----:B------:R-:W-:Y:S05]  /*13e0*/  @!P1 BRA `(.L_x_18) ;  /* 0x0000000000049947 */ /* 0x000fea0003800000 */
[----:B------:R-:W-:Y:S01]  /*13f0*/  BPT.TRAP 0x1 ;  /* 0x000000040000795c */ /* 0x000fe20000300000 */
.L_x_18:
[----:B------:R-:W-:Y:S01]  /*1400*/  IMAD R4, R7, 0x5000, R4 ;  /* 0x0000500007047824 */ /* 0x000fe200078e0204 */
[----:B------:R-:W-:Y:S01]  /*1410*/  R2UR UR33, R3 ;  /* 0x00000000032172ca */ /* 0x000fe200000e0000 */
[----:B------:R-:W-:Y:S01]  /*1420*/  ULDC.64 UR4, c[0x0][0x198] ;  /* 0x0000660000047ab9 */ /* 0x000fe20000000a00 */
[----:B------:R-:W-:Y:S01]  /*1430*/  R2UR UR35, R10 ;  /* 0x000000000a2372ca */ /* 0x000fe200000e0000 */
[----:B------:R-:W-:Y:S01]  /*1440*/  UIADD3 UR4, UP0, UR4, 0x1f0, URZ ;  /* 0x000001f004047890 */ /* 0x000fe2000ff1e03f */
[----:B------:R-:W-:Y:S01]  /*1450*/  R2UR UR48, R4 ;  /* 0x00000000043072ca */ /* 0x000fe200000e0000 */
[----:B------:R-:W-:Y:S01]  /*1460*/  UMOV UR6, 0x0 ;  /* 0x0000000000067882 */ /* 0x000fe20000000000 */
[----:B------:R-:W3:Y:S01]  /*1470*/  S2R R4, SR_CgaCtaId ;  /* 0x0000000000047919 */ /* 0x000ee20000008800 */
[----:B------:R-:W-:Y:S01]  /*1480*/  UIADD3.X UR5, URZ, UR5, URZ, UP0, !UPT ;  /* 0x000000053f057290 */ /* 0x000fe200087fe43f */
[----:B------:R-:W-:Y:S01]  /*1490*/  IADD3 R7, R7, 0x1, RZ ;  /* 0x0000000107077810 */ /* 0x000fe20007ffe0ff */
[----:B------:R-:W-:Y:S01]  /*14a0*/  UMOV UR7, 0x10000000 ;  /* 0x1000000000077882 */ /* 0x000fe20000000000 */
[----:B------:R-:W-:Y:S01]  /*14b0*/  UMOV UR34, URZ ;  /* 0x0000003f00227c82 */ /* 0x000fe20008000000 */
[----:B------:R-:W-:Y:S01]  /*14c0*/  UMOV UR36, UR52 ;  /* 0x0000003400247c82 */ /* 0x000fe20008000000 */
[----:B------:R-:W-:Y:S01]  /*14d0*/  UMOV UR37, UR53 ;  /* 0x0000003500257c82 */ /* 0x000fe20008000000 */
[----:B------:R-:W-:Y:S01]  /*14e0*/  UIADD3 UR33, UR33, 0x19000, URZ ;  /* 0x0001900021217890 */ /* 0x000fe2000fffe03f */
[----:B-12---:R-:W-:Y:S01]  /*14f0*/  MOV R3, 0x400 ;  /* 0x0000040000037802 */ /* 0x006fe20000000f00 */
[----:B------:R-:W-:Y:S01]  /*1500*/  USHF.L.U32 UR35, UR35, 0x6, URZ ;  /* 0x0000000623237899 */ /* 0x000fe2000800063f */
[C---:B------:R-:W-:Y:S01]  /*1510*/  ISETP.NE.AND P2, PT, R7.reuse, 0x4, PT ;  /* 0x000000040700780c */ /* 0x040fe20003f45270 */
[----:B------:R-:W-:Y:S01]  /*1520*/  UIADD3 UR32, UR48, 0x5000, URZ ;  /* 0x0000500030207890 */ /* 0x000fe2000fffe03f */
[C---:B------:R-:W-:Y:S01]  /*1530*/  ISETP.NE.AND P1, PT, R7.reuse, 0x4, PT ;  /* 0x000000040700780c */ /* 0x040fe20003f25270 */
[----:B------:R-:W-:Y:S01]  /*1540*/  UIADD3 UR24, UR48, 0x6000, URZ ;  /* 0x0000600030187890 */ /* 0x000fe2000fffe03f */
[----:B------:R-:W-:Y:S01]  /*1550*/  SEL R7, R7, RZ, P2 ;  /* 0x000000ff07077207 */ /* 0x000fe20001000000 */
[----:B------:R-:W-:Y:S01]  /*1560*/  UIADD3 UR16, UR48, 0x7000, URZ ;  /* 0x0000700030107890 */ /* 0x000fe2000fffe03f */
[----:B------:R-:W-:Y:S01]  /*1570*/  SEL R6, RZ, 0x1, !P1 ;  /* 0x00000001ff067807 */ /* 0x000fe20004800000 */
[----:B------:R-:W-:Y:S01]  /*1580*/  UIADD3 UR8, UR48, 0x8000, URZ ;  /* 0x0000800030087890 */ /* 0x000fe2000fffe03f */
[----:B------:R-:W-:Y:S01]  /*1590*/  ISETP.NE.AND P3, PT, R0, RZ, PT ;  /* 0x000000ff0000720c */ /* 0x000fe20003f65270 */
        /* <DEDUP_REMOVED lines=21> */
[----:B---3--:R-:W-:Y:S01]  /*16f0*/  LEA R4, R4, R3, 0x18 ;  /* 0x0000000304047211 */ /* 0x008fe200078ec0ff */
[----:B------:R1:W-:Y:S01]  /*1700*/  UTMALDG.4D [UR16], [UR4], desc[UR6] ;  /* 0x00000610040075b4 */ /* 0x0003e20008019000 */
[----:B------:R-:W-:-:S03]  /*1710*/  SHF.L.U32 R3, R6, 0x1f, RZ ;  /* 0x0000001f06037819 */ /* 0x000fc600000006ff */
[----:B------:R-:W-:Y:S01]  /*1720*/  IMAD R12, R7, 0x8, R4 ;  /* 0x00000008070c7824 */ /* 0x000fe200078e0204 */
[----:B------:R1:W-:Y:S01]  /*1730*/  UTMALDG.4D [UR8], [UR4], desc[UR6] ;  /* 0x00000608040075b4 */ /* 0x0003e20008019000 */
[----:B------:R1:W-:Y:S02]  /*1740*/  UTMALDG.4D [UR48], [UR4], desc[UR6] ;  /* 0x00000630040075b4 */ /* 0x0003e40008019000 */
[----:B-1----:R-:W-:-:S03]  /*1750*/  NOP ;  /* 0x0000000000007918 */ /* 0x002fc60000000000 */
.L_x_19:
        /* <DEDUP_REMOVED lines=10> */
.L_x_20:
[C---:B------:R-:W-:Y:S01]  /*1800*/  IMAD R4, R7.reuse, 0x5000, R4 ;  /* 0x0000500007047824 */ /* 0x040fe200078e0204 */
[----:B------:R-:W-:Y:S01]  /*1810*/  R2UR UR33, R12 ;  /* 0x000000000c2172ca */ /* 0x000fe200000e0000 */
[----:B------:R-:W-:Y:S01]  /*1820*/  ULDC.64 UR4, c[0x0][0x198] ;  /* 0x0000660000047ab9 */ /* 0x000fe20000000a00 */
[----:B------:R-:W-:Y:S01]  /*1830*/  R2UR UR35, R10 ;  /* 0x000000000a2372ca */ /* 0x000fe200000e0000 */
        /* <DEDUP_REMOVED lines=11> */
[C---:B------:R-:W-:Y:S01]  /*18f0*/  ISETP.NE.AND P1, PT, R7.reuse, 0x4, PT ;  /* 0x000000040700780c */ /* 0x040fe20003f25270 */
[----:B------:R-:W-:Y:S01]  /*1900*/  USHF.L.U32 UR35, UR35, 0x6, URZ ;  /* 0x0000000623237899 */ /* 0x000fe2000800063f */
[----:B------:R-:W-:Y:S01]  /*1910*/  IADD3 R10, R10, 0x1, RZ ;  /* 0x000000010a0a7810 */ /* 0x000fe20007ffe0ff */
[----:B------:R-:W-:Y:S01]  /*1920*/  UIADD3 UR32, UR48, 0x5000, URZ ;  /* 0x0000500030207890 */ /* 0x000fe2000fffe03f */
[----:B-12---:R-:W-:Y:S01]  /*1930*/  SEL R3, RZ, 0x1, P1 ;  /* 0x00000001ff037807 */ /* 0x006fe20000800000 */
[----:B------:R-:W-:Y:S01]  /*1940*/  UIADD3 UR24, UR48, 0x6000, URZ ;  /* 0x0000600030187890 */ /* 0x000fe2000fffe03f */
[----:B------:R-:W-:Y:S01]  /*1950*/  SEL R7, R7, RZ, P1 ;  /* 0x000000ff07077207 */ /* 0x000fe20000800000 */
[----:B------:R-:W-:Y:S01]  /*1960*/  UIADD3 UR16, UR48, 0x7000, URZ ;  /* 0x0000700030107890 */ /* 0x000fe2000fffe03f */
[----:B------:R-:W-:Y:S01]  /*1970*/  LOP3.LUT R6, R6, R3, RZ, 0x3c, !PT ;  /* 0x0000000306067212 */ /* 0x000fe200078e3cff */
[----:B------:R-:W-:-:S02]  /*1980*/  UIADD3 UR8, UR48, 0x8000, URZ ;  /* 0x0000800030087890 */ /* 0x000fc4000fffe03f */
[----:B------:R-:W-:Y:S01]  /*1990*/  UIADD3 UR48, UR48, 0x9000, URZ ;  /* 0x0000900030307890 */ /* 0x000fe2000fffe03f */
[----:B------:R1:W-:Y:S01]  /*19a0*/  UTMALDG.4D [UR32], [UR4], desc[UR6] ;  /* 0x00000620040075b4 */ /* 0x0003e20008019000 */
        /* <DEDUP_REMOVED lines=21> */
[----:B-1----:R-:W-:Y:S01]  /*1b00*/  NOP ;  /* 0x0000000000007918 */ /* 0x002fe20000000000 */
.L_x_16:
[----:B------:R-:W-:-:S05]  /*1b10*/  IMAD.SHL.U32 R9, R2, 0x2, RZ ;  /* 0x0000000202097824 */ /* 0x000fca00078e00ff */
[----:B------:R-:W-:-:S04]  /*1b20*/  LOP3.LUT R9, R9, 0xfffffffe, RZ, 0x3c, !PT ;  /* 0xfffffffe09097812 */ /* 0x000fc800078e3cff */
[----:B------:R-:W-:-:S07]  /*1b30*/  IADD3 R9, -R9, -0x6, RZ ;  /* 0xfffffffa09097810 */ /* 0x000fce0007ffe1ff */
.L_x_10:
[----:B------:R-:W-:Y:S05]  /*1b40*/  BSYNC B0 ;  /* 0x0000000000007941 */ /* 0x000fea0003800000 */
.L_x_9:
[----:B------:R-:W3:Y:S01]  /*1b50*/  S2R R13, SR_CgaCtaId ;  /* 0x00000000000d7919 */ /* 0x000ee20000008800 */
[----:B------:R-:W-:Y:S02]  /*1b60*/  MOV R2, 0x400 ;  /* 0x0000040000027802 */ /* 0x000fe40000000f00 */
[----:B------:R-:W-:Y:S02]  /*1b70*/  MOV R5, RZ ;  /* 0x000000ff00057202 */ /* 0x000fe40000000f00 */
[----:B-12---:R-:W-:Y:S02]  /*1b80*/  SHF.L.U32 R3, RZ, 0x1f, RZ ;  /* 0x0000001fff037819 */ /* 0x006fe400000006ff */
[----:B---3--:R-:W-:-:S07]  /*1b90*/  LEA R2, R13, R2, 0x18 ;  /* 0x000000020d027211 */ /* 0x008fce00078ec0ff */
.L_x_21:
[----:B-1----:R1:W2:Y:S02]  /*1ba0*/  SYNCS.PHASECHK.TRANS64.TRYWAIT P1, [R2+URZ+0x19040], R3 ;  /* 0x01904003020075a7 */ /* 0x0022a4000802017f */
[----:B--2---:R-:W-:Y:S05]  /*1bb0*/  @!P1 NANOSLEEP.SYNCS 0x989680 ;  /* 0x009896800000995d */ /* 0x004fea0003900000 */
[----:B------:R-:W2:Y:S02]  /*1bc0*/  @!P1 SYNCS.PHASECHK.TRANS64 P1, [R2+URZ+0x19040], R3 ;  /* 0x01904003020095a7 */ /* 0x000ea4000802007f */
[----:B--2---:R-:W-:Y:S05]  /*1bd0*/  @!P1 BRA `(.L_x_21) ;  /* 0xfffffffc00f09947 */ /* 0x004fea000383ffff */
[----:B------:R-:W2:Y:S01]  /*1be0*/  LDC R4, c[0x0][0x28c] ;  /* 0x0000a300ff047b82 */ /* 0x000ea20000000800 */
[----:B-1----:R-:W-:Y:S02]  /*1bf0*/  SHF.R.S32.HI R3, RZ, 0x1f, R0 ;  /* 0x0000001fff037819 */ /* 0x002fe40000011400 */
[----:B------:R-:W-:Y:S01]  /*1c00*/  SHF.L.U32 R15, RZ, 0x1f, RZ ;  /* 0x0000001fff0f7819 */ /* 0x000fe200000006ff */
[----:B--2---:R-:W-:Y:S01]  /*1c10*/  VIADD R12, R4, 0x3f ;  /* 0x0000003f040c7836 */ /* 0x004fe20000000000 */
[----:B------:R-:W-:-:S04]  /*1c20*/  LEA.HI R4, R3, R0, RZ, 0x5 ;  /* 0x0000000003047211 */ /* 0x000fc800078f28ff */
[----:B------:R-:W-:Y:S02]  /*1c30*/  SHF.R.S32.HI R13, RZ, 0x1f, R12 ;  /* 0x0000001fff0d7819 */ /* 0x000fe4000001140c */
[----:B------:R-:W-:Y:S02]  /*1c40*/  SHF.R.S32.HI R4, RZ, 0x5, R4 ;  /* 0x00000005ff047819 */ /* 0x000fe40000011404 */
[----:B------:R-:W-:Y:S02]  /*1c50*/  LEA.HI R13, R13, R12, RZ, 0x6 ;  /* 0x0000000c0d0d7211 */ /* 0x000fe400078f30ff */
[----:B------:R-:W-:Y:S02]  /*1c60*/  LEA R4, R4, UR43, 0x4 ;  /* 0x0000002b04047c11 */ /* 0x000fe4000f8e20ff */
[----:B------:R-:W-:-:S07]  /*1c70*/  SHF.R.S32.HI R14, RZ, 0x6, R13 ;  /* 0x00000006ff0e7819 */ /* 0x000fce000001140d */
.L_x_22:
[----:B-1----:R1:W2:Y:S02]  /*1c80*/  SYNCS.PHASECHK.TRANS64.TRYWAIT P1, [R2+URZ+0x19000], R15 ;  /* 0x0190000f020075a7 */ /* 0x0022a4000802017f */
[----:B--2---:R-:W-:Y:S05]  /*1c90*/  @!P1 NANOSLEEP.SYNCS 0x989680 ;  /* 0x009896800000995d */ /* 0x004fea0003900000 */
[----:B------:R-:W2:Y:S02]  /*1ca0*/  @!P1 SYNCS.PHASECHK.TRANS64 P1, [R2+URZ+0x19000], R15 ;  /* 0x0190000f020095a7 */ /* 0x000ea4000802007f */
[----:B--2---:R-:W-:Y:S05]  /*1cb0*/  @!P1 BRA `(.L_x_22) ;  /* 0xfffffffc00f09947 */ /* 0x004fea000383ffff */
[----:B------:R-:W-:Y:S01]  /*1cc0*/  LEA.HI R3, R3, R0, RZ, 0x2 ;  /* 0x0000000003037211 */ /* 0x000fe200078f10ff */
[----:B------:R-:W-:Y:S05]  /*1cd0*/  WARPSYNC.ALL ;  /* 0x0000000000007948 */ /* 0x000fea0003800000 */
[--C-:B------:R-:W-:Y:S02]  /*1ce0*/  SHF.R.S32.HI R13, RZ, 0x2, R3.reuse ;  /* 0x00000002ff0d7819 */ /* 0x100fe40000011403 */
[----:B------:R-:W-:Y:S02]  /*1cf0*/  SHF.R.S32.HI R12, RZ, 0x1f, R3 ;  /* 0x0000001fff0c7819 */ /* 0x000fe40000011403 */
[----:B------:R-:W-:-:S02]  /*1d00*/  LOP3.LUT R3, R3, 0x7ffffffc, RZ, 0xc0, !PT ;  /* 0x7ffffffc03037812 */ /* 0x000fc400078ec0ff */
[----:B------:R-:W-:Y:S02]  /*1d10*/  LEA.HI R12, R12, R13, RZ, 0x3 ;  /* 0x0000000d0c0c7211 */ /* 0x000fe400078f18ff */
[----:B------:R-:W-:Y:S02]  /*1d20*/  IADD3 R3, -R3, R0, RZ ;  /* 0x0000000003037210 */ /* 0x000fe40007ffe1ff */
[----:B------:R-:W-:Y:S02]  /*1d30*/  LOP3.LUT R12, R12, 0xfffffff8, RZ, 0xc0, !PT ;  /* 0xfffffff80c0c7812 */ /* 0x000fe400078ec0ff */
[----:B------:R-:W-:Y:S01]  /*1d40*/  VIMNMX R147, R14, R147, PT ;  /* 0x000000930e937248 */ /* 0x000fe20003fe0100 */
[----:B------:R-:W-:Y:S01]  /*1d50*/  IMAD.SHL.U32 R14, R3, 0x2, RZ ;  /* 0x00000002030e7824 */ /* 0x000fe200078e00ff */
[----:B------:R-:W-:Y:S02]  /*1d60*/  IADD3 R4, R4, R13, -R12 ;  /* 0x0000000d04047210 */ /* 0x000fe40007ffe80c */
[C---:B------:R-:W-:Y:S01]  /*1d70*/  R2UR UR15, R2.reuse ;  /* 0x00000000020f72ca */ /* 0x040fe200000e0000 */
[----:B------:R-:W-:Y:S01]  /*1d80*/  WARPGROUP.ARRIVE ;  /* 0x00000000000079c5 */ /* 0x000fe20000000000 */
[----:B------:R-:W-:Y:S01]  /*1d90*/  R2UR UR4, R2 ;  /* 0x00000000020472ca */ /* 0x000fe200000e0000 */
[----:B------:R-:W-:Y:S01]  /*1da0*/  UMOV UR7, 0x80000020 ;  /* 0x8000002000077882 */ /* 0x000fe20000000000 */
[----:B------:R-:W-:Y:S01]  /*1db0*/  UMOV UR11, 0x80000020 ;  /* 0x80000020000b7882 */ /* 0x000fe20000000000 */
[----:B------:R-:W-:Y:S01]  /*1dc0*/  UMOV UR9, UR7 ;  /* 0x0000000700097c82 */ /* 0x000fe20008000000 */
[----:B------:R-:W-:Y:S01]  /*1dd0*/  IMAD.U32 R145, RZ, RZ, UR7 ;  /* 0x00000007ff917e24 */ /* 0x000fe2000f8e00ff */
[----:B------:R-:W-:Y:S01]  /*1de0*/  UMOV UR7, 0x80000020 ;  /* 0x8000002000077882 */ /* 0x000fe20000000000 */
[----:B------:R-:W-:Y:S01]  /*1df0*/  UMOV UR57, 0x80000020 ;  /* 0x8000002000397882 */ /* 0x000fe20000000000 */
[----:B------:R-:W-:Y:S01]  /*1e00*/  IMAD.U32 R143, RZ, RZ, UR7 ;  /* 0x00000007ff8f7e24 */ /* 0x000fe2000f8e00ff */
[----:B------:R-:W-:Y:S01]  /*1e10*/  UMOV UR59, 0x80000020 ;  /* 0x80000020003b7882 */ /* 0x000fe20000000000 */
[----:B------:R-:W-:Y:S01]  /*1e20*/  UMOV UR45, 0x80000020 ;  /* 0x80000020002d7882 */ /* 0x000fe20000000000 */
[----:B------:R-:W-:Y:S01]  /*1e30*/  UMOV UR47, 0x80000020 ;  /* 0x80000020002f7882 */ /* 0x000fe20000000000 */
[----:B------:R-:W-:Y:S01]  /*1e40*/  UIADD3 UR15, UR15, 0x5000, URZ ;  /* 0x000050000f0f7890 */ /* 0x000fe2000fffe03f */
[----:B------:R-:W-:Y:S01]  /*1e50*/  VIADD R3, R4, 0x8 ;  /* 0x0000000804037836 */ /* 0x000fe20000000000 */
[----:B------:R-:W-:Y:S01]  /*1e60*/  USHF.R.U32.HI UR4, URZ, 0x4, UR4 ;  /* 0x000000043f047899 */ /* 0x000fe20008011604 */
[----:B------:R-:W-:Y:S01]  /*1e70*/  IADD3 R17, R14, 0x10, RZ ;  /* 0x000000100e117810 */ /* 0x000fe20007ffe0ff */
[----:B------:R-:W-:Y:S01]  /*1e80*/  USHF.R.U32.HI UR15, URZ, 0x4, UR15 ;  /* 0x000000043f0f7899 */ /* 0x000fe2000801160f */
[-C--:B------:R-:W-:Y:S01]  /*1e90*/  ISETP.GE.AND P3, PT, R4, R14.reuse, PT ;  /* 0x0000000e0400720c */ /* 0x080fe20003f66270 */
[----:B------:R-:W-:Y:S01]  /*1ea0*/  ULOP3.LUT UR4, UR4, 0x3fff, URZ, 0xc0, !UPT ;  /* 0x00003fff04047892 */ /* 0x000fe2000f8ec03f */
[CC--:B------:R-:W-:Y:S01]  /*1eb0*/  ISETP.GE.AND P5, PT, R3.reuse, R14.reuse, PT ;  /* 0x0000000e0300720c */ /* 0x0c0fe20003fa6270 */
[----:B------:R-:W-:Y:S01]  /*1ec0*/  ULOP3.LUT UR15, UR15, 0x3fff, URZ, 0xc0, !UPT ;  /* 0x00003fff0f0f7892 */ /* 0x000fe2000f8ec03f */
[----:B------:R-:W-:Y:S01]  /*1ed0*/  ISETP.GT.AND P2, PT, R3, R14, PT ;  /* 0x0000000e0300720c */ /* 0x000fe20003f44270 */
[----:B------:R-:W-:Y:S01]  /*1ee0*/  ULOP3.LUT UR4, UR4, 0x10000, URZ, 0xfc, !UPT ;  /* 0x0001000004047892 */ /* 0x000fe2000f8efc3f */
[----:B------:R-:W-:Y:S01]  /*1ef0*/  IADD3 R13, R14, 0x8, RZ ;  /* 0x000000080e0d7810 */ /* 0x000fe20007ffe0ff */
[----:B------:R-:W-:Y:S01]  /*1f00*/  ULOP3.LUT UR14, UR15, 0x10000, URZ, 0xfc, !UPT ;  /* 0x000100000f0e7892 */ /* 0x000fe2000f8efc3f */
[----:B------:R-:W-:Y:S01]  /*1f10*/  ISETP.GE.AND P6, PT, R4, R17, PT ;  /* 0x000000110400720c */ /* 0x000fe20003fc6270 */
[----:B------:R-:W-:Y:S01]  /*1f20*/  UIADD3 UR5, UR4, 0x2, URZ ;  /* 0x0000000204057890 */ /* 0x000fe2000fffe03f */
[----:B-1----:R-:W-:Y:S01]  /*1f30*/  VIADD R15, R14, 0x9 ;  /* 0x000000090e0f7836 */ /* 0x002fe20000000000 */
[----:B------:R-:W-:Y:S01]  /*1f40*/  UIADD3 UR56, UR4, 0x302, URZ ;  /* 0x0000030204387890 */ /* 0x000fe2000fffe03f */
[----:B------:R-:W-:Y:S01]  /*1f50*/  ISETP.GE.AND P1, PT, R4, R13, PT ;  /* 0x0000000d0400720c */ /* 0x000fe20003f26270 */
[----:B------:R-:W-:Y:S01]  /*1f60*/  UMOV UR6, UR4 ;  /* 0x0000000400067c82 */ /* 0x000fe20008000000 */
[----:B------:R-:W-:Y:S01]  /*1f70*/  UMOV UR10, UR14 ;  /* 0x0000000e000a7c82 */ /* 0x000fe20008000000 */
[----:B------:R-:W-:Y:S01]  /*1f80*/  UMOV UR8, UR6 ;  /* 0x0000000600087c82 */ /* 0x000fe20008000000 */
[----:B------:R-:W-:Y:S01]  /*1f90*/  MOV R144, UR6 ;  /* 0x0000000600907c02 */ /* 0x000fe20008000f00 */
[----:B------:R-:W-:Y:S01]  /*1fa0*/  HGMMA.64x64x16.F32.BF16 R24, gdesc[UR8], RZ, !UPT, gsb0 ;  /* 0x00e00000081879f0 */ /* 0x000fe2000c0018ff */
[----:B------:R-:W-:Y:S01]  /*1fb0*/  UIADD3 UR10, UR14, 0x2, URZ ;  /* 0x000000020e0a7890 */ /* 0x000fe2000fffe03f */
[----:B------:R-:W-:Y:S01]  /*1fc0*/  IADD3 R13, R14, 0x11, RZ ;  /* 0x000000110e0d7810 */ /* 0x000fe20007ffe0ff */
[----:B------:R-:W-:Y:S01]  /*1fd0*/  UMOV UR6, UR5 ;  /* 0x0000000500067c82 */ /* 0x000fe20008000000 */
[----:B------:R-:W-:Y:S01]  /*1fe0*/  UMOV UR9, UR7 ;  /* 0x0000000700097c82 */ /* 0x000fe20008000000 */
[----:B------:R-:W-:Y:S01]  /*1ff0*/  UMOV UR8, UR6 ;  /* 0x0000000600087c82 */ /* 0x000fe20008000000 */
[----:B------:R-:W-:Y:S01]  /*2000*/  UMOV UR11, 0x80000020 ;  /* 0x80000020000b7882 */ /* 0x000fe20000000000 */
[----:B------:R-:W-:Y:S01]  /*2010*/  UIADD3 UR5, UR4, 0x100, URZ ;  /* 0x0000010004057890 */ /* 0x000fe2000fffe03f */
[----:B------:R-:W-:Y:S01]  /*2020*/  MOV R142, UR6 ;  /* 0x00000006008e7c02 */ /* 0x000fe20008000f00 */
[----:B------:R-:W-:Y:S01]  /*2030*/  UMOV UR7, 0x80000020 ;  /* 0x8000002000077882 */ /* 0x000fe20000000000 */
[----:B------:R-:W-:Y:S01]  /*2040*/  UIADD3 UR58, UR14, 0x302, URZ ;  /* 0x000003020e3a7890 */ /* 0x000fe2000fffe03f */
[----:B------:R-:W-:Y:S01]  /*2050*/  IMAD.U32 R141, RZ, RZ, UR7 ;  /* 0x00000007ff8d7e24 */ /* 0x000fe2000f8e00ff */
[----:B------:R-:W-:Y:S01]  /*2060*/  UIADD3 UR44, UR4, 0x400, URZ ;  /* 0x00000400042c7890 */ /* 0x000fe2000fffe03f */
[----:B------:R-:W-:Y:S01]  /*2070*/  ISETP.GE.AND P4, PT, R4, R15, PT ;  /* 0x0000000f0400720c */ /* 0x000fe20003f86270 */
[----:B------:R-:W-:Y:S01]  /*2080*/  UMOV UR6, UR5 ;  /* 0x0000000500067c82 */ /* 0x000fe20008000000 */
[----:B------:R-:W-:Y:S01]  /*2090*/  UIADD3 UR5, UR4, 0x102, URZ ;  /* 0x0000010204057890 */ /* 0x000fe2000fffe03f */
[----:B------:R-:W-:Y:S01]  /*20a0*/  MOV R140, UR6 ;  /* 0x00000006008c7c02 */ /* 0x000fe20008000f00 */
[----:B------:R-:W-:Y:S01]  /*20b0*/  UIADD3 UR46, UR14, 0x400, URZ ;  /* 0x000004000e2e7890 */ /* 0x000fe2000fffe03f */
[----:B------:R-:W-:Y:S01]  /*20c0*/  IADD3 R15, R14, 0x19, RZ ;  /* 0x000000190e0f7810 */ /* 0x000fe20007ffe0ff */
[----:B------:R-:W-:-:S02]  /*20d0*/  WARPGROUP.DEPBAR.LE gsb0, 0x0 ;  /* 0x00008000000079c5 */ /* 0x000fc40000010000 */
[----:B------:R-:W-:-:S06]  /*20e0*/  WARPGROUP.ARRIVE ;  /* 0x00000000000079c5 */ /* 0x000fcc0000000000 */
[----:B------:R-:W-:Y:S01]  /*20f0*/  HGMMA.64x64x16.F32.BF16 R24, gdesc[UR8], R24, gsb0 ;  /* 0x00e00000081879f0 */ /* 0x000fe20008001818 */
[----:B------:R-:W-:Y:S01]  /*2100*/  UIADD3 UR10, UR14, 0x100, URZ ;  /* 0x000001000e0a7890 */ /* 0x000fe2000fffe03f */
[----:B------:R-:W-:Y:S01]  /*2110*/  UMOV UR8, UR6 ;  /* 0x0000000600087c82 */ /* 0x000fe20008000000 */
[----:B------:R-:W-:Y:S01]  /*2120*/  UMOV UR9, UR7 ;  /* 0x0000000700097c82 */ /* 0x000fe20008000000 */
[----:B------:R-:W-:Y:S01]  /*2130*/  UMOV UR11, 0x80000020 ;  /* 0x80000020000b7882 */ /* 0x000fe20000000000 */
[----:B------:R-:W-:Y:S01]  /*2140*/  UMOV UR6, UR5 ;  /* 0x0000000500067c82 */ /* 0x000fe20008000000 */
[----:B------:R-:W-:Y:S01]  /*2150*/  UMOV UR7, 0x80000020 ;  /* 0x8000002000077882 */ /* 0x000fe20000000000 */
[----:B------:R-:W-:Y:S01]  /*2160*/  UIADD3 UR5, UR4, 0x200, URZ ;  /* 0x0000020004057890 */ /* 0x000fe2000fffe03f */
[----:B------:R-:W-:Y:S01]  /*2170*/  MOV R138, UR6 ;  /* 0x00000006008a7c02 */ /* 0x000fe20008000f00 */
[----:B------:R-:W-:Y:S01]  /*2180*/  IMAD.U32 R139, RZ, RZ, UR7 ;  /* 0x00000007ff8b7e24 */ /* 0x000fe2000f8e00ff */
        /* <DEDUP_REMOVED lines=24> */
[----:B------:R-:W-:Y:S01]  /*2310*/  UIADD3 UR4, UR4, 0x402, URZ ;  /* 0x0000040204047890 */ /* 0x000fe2000fffe03f */
        /* <DEDUP_REMOVED lines=9> */
[----:B------:R-:W-:Y:S01]  /*23b0*/  MOV R20, UR6 ;  /* 0x0000000600147c02 */ /* 0x000fe20008000f00 */
[----:B------:R-:W-:Y:S01]  /*23c0*/  IMAD.U32 R21, RZ, RZ, UR7 ;  /* 0x00000007ff157e24 */ /* 0x000fe2000f8e00ff */
[----:B------:R-:W-:Y:S01]  /*23d0*/  UMOV UR5, 0x80000020 ;  /* 0x8000002000057882 */ /* 0x000fe20000000000 */
[----:B------:R-:W-:-:S02]  /*23e0*/  WARPGROUP.DEPBAR.LE gsb0, 0x0 ;  /* 0x00008000000079c5 */ /* 0x000fc40000010000 */
[----:B------:R-:W-:-:S06]  /*23f0*/  WARPGROUP.ARRIVE ;  /* 0x00000000000079c5 */ /* 0x000fcc0000000000 */
[----:B------:R-:W-:Y:S01]  /*2400*/  HGMMA.64x64x16.F32.BF16 R24, gdesc[UR8], R24, gsb0 ;  /* 0x00e00000081879f0 */ /* 0x000fe20008001818 */
[----:B------:R-:W-:Y:S01]  /*2410*/  UIADD3 UR10, UR14, 0x300, URZ ;  /* 0x000003000e0a7890 */ /* 0x000fe2000fffe03f */
[----:B------:R-:W-:Y:S01]  /*2420*/  UMOV UR8, UR6 ;  /* 0x0000000600087c82 */ /* 0x000fe20008000000 */
[----:B------:R-:W-:Y:S01]  /*2430*/  UMOV UR9, UR7 ;  /* 0x0000000700097c82 */ /* 0x000fe20008000000 */
[----:B------:R-:W-:Y:S01]  /*2440*/  UMOV UR11, 0x80000020 ;  /* 0x80000020000b7882 */ /* 0x000fe20000000000 */
[----:B------:R-:W-:Y:S01]  /*2450*/  UIADD3 UR6, UR14, 0x402, URZ ;  /* 0x000004020e067890 */ /* 0x000fe2000fffe03f */
[----:B------:R-:W-:Y:S01]  /*2460*/  UMOV UR7, 0x80000020 ;  /* 0x8000002000077882 */ /* 0x000fe20000000000 */
[----:B------:R-:W-:Y:S02]  /*2470*/  WARPGROUP.DEPBAR.LE gsb0, 0x0 ;  /* 0x00008000000079c5 */ /* 0x000fe40000010000 */
[----:B------:R-:W-:-:S06]  /*2480*/  WARPGROUP.ARRIVE ;  /* 0x00000000000079c5 */ /* 0x000fcc0000000000 */
[----:B------:R-:W-:Y:S03]  /*2490*/  HGMMA.64x64x16.F32.BF16 R24, gdesc[UR8], R24, gsb0 ;  /* 0x00e00000081879f0 */ /* 0x000fe60008001818 */
        /* <DEDUP_REMOVED lines=8> */
[----:B------:R-:W-:Y:S01]  /*2520*/  HGMMA.64x64x16.F32.BF16 R24, gdesc[UR4], R24, gsb0 ;  /* 0x00e00000041879f0 */ /* 0x000fe20008001818 */
[----:B------:R-:W-:Y:S01]  /*2530*/  ULDC UR6, c[0x0][0x604] ;  /* 0x0001810000067ab9 */ /* 0x000fe20000000800 */
[----:B------:R-:W-:Y:S01]  /*2540*/  ULDC UR7, c[0x0][0x604] ;  /* 0x0001810000077ab9 */ /* 0x000fe20000000800 */
[----:B------:R-:W-:Y:S02]  /*2550*/  WARPGROUP.DEPBAR.LE gsb0, 0x0 ;  /* 0x00008000000079c5 */ /* 0x000fe40000010000 */
[----:B------:R-:W-:Y:S02]  /*2560*/  FSEL R26, R26, -INF , P5 ;  /* 0xff8000001a1a7808 */ /* 0x000fe40002800000 */
[----:B------:R-:W-:Y:S02]  /*2570*/  FSEL R27, R27, -INF , P2 ;  /* 0xff8000001b1b7808 */ /* 0x000fe40001000000 */
[----:B------:R-:W-:Y:S02]  /*2580*/  FSEL R30, R30, -INF , P3 ;  /* 0xff8000001e1e7808 */ /* 0x000fe40001800000 */
[----:B------:R-:W-:-:S02]  /*2590*/  ISETP.GT.AND P2, PT, R4, R14, PT ;  /* 0x0000000e0400720c */ /* 0x000fc40003f44270 */
[----:B------:R-:W-:Y:S02]  /*25a0*/  FMNMX R17, R26, R27, !PT ;  /* 0x0000001b1a117209 */ /* 0x000fe40007800000 */
[----:B------:R-:W-:Y:S02]  /*25b0*/  FSEL R31, R31, -INF , P2 ;  /* 0xff8000001f1f7808 */ /* 0x000fe40001000000 */
[----:B------:R-:W-:Y:S02]  /*25c0*/  FMNMX R12, R30, R17, !PT ;  /* 0x000000111e0c7209 */ /* 0x000fe40007800000 */
[----:B------:R-:W-:Y:S01]  /*25d0*/  ISETP.GE.AND P5, PT, R4, R13, PT ;  /* 0x0000000d0400720c */ /* 0x000fe20003fa6270 */
[----:B------:R-:W-:Y:S01]  /*25e0*/  VIADD R13, R14, 0x18 ;  /* 0x000000180e0d7836 */ /* 0x000fe20000000000 */
[----:B------:R-:W-:Y:S02]  /*25f0*/  FSEL R34, R34, -INF , P1 ;  /* 0xff80000022227808 */ /* 0x000fe40000800000 */
[----:B------:R-:W-:-:S02]  /*2600*/  FMNMX R17, R31, R12, !PT ;  /* 0x0000000c1f117209 */ /* 0x000fc40007800000 */
[----:B------:R-:W-:Y:S02]  /*2610*/  FSEL R35, R35, -INF , P4 ;  /* 0xff80000023237808 */ /* 0x000fe40002000000 */
[----:B------:R-:W-:Y:S02]  /*2620*/  FMNMX R12, R34, R17, !PT ;  /* 0x00000011220c7209 */ /* 0x000fe40007800000 */
[----:B------:R-:W-:Y:S02]  /*2630*/  FSEL R24, R24, -INF , P3 ;  /* 0xff80000018187808 */ /* 0x000fe40001800000 */
[----:B------:R-:W-:Y:S02]  /*2640*/  FSEL R25, R25, -INF , P2 ;  /* 0xff80000019197808 */ /* 0x000fe40001000000 */
[----:B------:R-:W-:Y:S01]  /*2650*/  ISETP.GE.AND P3, PT, R4, R13, PT ;  /* 0x0000000d0400720c */ /* 0x000fe20003f66270 */
[----:B------:R-:W-:Y:S01]  /*2660*/  VIADD R13, R14, 0x20 ;  /* 0x000000200e0d7836 */ /* 0x000fe20000000000 */
[----:B------:R-:W-:-:S02]  /*2670*/  ISETP.GE.AND P2, PT, R4, R15, PT ;  /* 0x0000000f0400720c */ /* 0x000fc40003f46270 */
[----:B------:R-:W-:Y:S02]  /*2680*/  FSEL R38, R38, -INF , P6 ;  /* 0xff80000026267808 */ /* 0x000fe40003000000 */
[----:B------:R-:W-:Y:S02]  /*2690*/  FMNMX R15, R35, R12, !PT ;  /* 0x0000000c230f7209 */ /* 0x000fe40007800000 */
[----:B------:R-:W-:Y:S02]  /*26a0*/  FSEL R28, R28, -INF , P1 ;  /* 0xff8000001c1c7808 */ /* 0x000fe40000800000 */
[----:B------:R-:W-:Y:S02]  /*26b0*/  ISETP.GE.AND P1, PT, R4, R13, PT ;  /* 0x0000000d0400720c */ /* 0x000fe40003f26270 */
[----:B------:R-:W-:Y:S02]  /*26c0*/  FSEL R39, R39, -INF , P5 ;  /* 0xff80000027277808 */ /* 0x000fe40002800000 */
[----:B------:R-:W-:-:S02]  /*26d0*/  FMNMX R12, R38, R15, !PT ;  /* 0x0000000f260c7209 */ /* 0x000fc40007800000 */
[----:B------:R-:W-:Y:S02]  /*26e0*/  IADD3 R13, R14, 0x21, RZ ;  /* 0x000000210e0d7810 */ /* 0x000fe40007ffe0ff */
[----:B------:R-:W-:Y:S02]  /*26f0*/  FSEL R29, R29, -INF , P4 ;  /* 0xff8000001d1d7808 */ /* 0x000fe40002000000 */
[----:B------:R-:W-:Y:S02]  /*2700*/  FSEL R42, R42, -INF , P3 ;  /* 0xff8000002a2a7808 */ /* 0x000fe40001800000 */
[----:B------:R-:W-:Y:S02]  /*2710*/  FMNMX R15, R39, R12, !PT ;  /* 0x0000000c270f7209 */ /* 0x000fe40007800000 */
[----:B------:R-:W-:Y:S01]  /*2720*/  ISETP.GE.AND P4, PT, R4, R13, PT ;  /* 0x0000000d0400720c */ /* 0x000fe20003f86270 */
[----:B------:R-:W-:Y:S01]  /*2730*/  VIADD R13, R14, 0x28 ;  /* 0x000000280e0d7836 */ /* 0x000fe20000000000 */
[----:B------:R-:W-:-:S02]  /*2740*/  FSEL R43, R43, -INF , P2 ;  /* 0xff8000002b2b7808 */ /* 0x000fc40001000000 */
[----:B------:R-:W-:Y:S02]  /*2750*/  FMNMX R12, R42, R15, !PT ;  /* 0x0000000f2a0c7209 */ /* 0x000fe40007800000 */
[----:B------:R-:W-:Y:S02]  /*2760*/  FSEL R32, R32, -INF , P6 ;  /* 0xff80000020207808 */ /* 0x000fe40003000000 */
[----:B------:R-:W-:Y:S02]  /*2770*/  ISETP.GE.AND P6, PT, R4, R13, PT ;  /* 0x0000000d0400720c */ /* 0x000fe40003fc6270 */
[----:B------:R-:W-:Y:S02]  /*2780*/  IADD3 R13, R14, 0x29, RZ ;  /* 0x000000290e0d7810 */ /* 0x000fe40007ffe0ff */
[----:B------:R-:W-:Y:S02]  /*2790*/  FSEL R46, R46, -INF , P1 ;  /* 0xff8000002e2e7808 */ /* 0x000fe40000800000 */
[----:B------:R-:W-:-:S02]  /*27a0*/  FMNMX R15, R43, R12, !PT ;  /* 0x0000000c2b0f7209 */ /* 0x000fc40007800000 */
[----:B------:R-:W-:Y:S02]  /*27b0*/  FSEL R33, R33, -INF , P5 ;  /* 0xff80000021217808 */ /* 0x000fe40002800000 */
[----:B------:R-:W-:Y:S01]  /*27c0*/  ISETP.GE.AND P5, PT, R4, R13, PT ;  /* 0x0000000d0400720c */ /* 0x000fe20003fa6270 */
[----:B------:R-:W-:Y:S01]  /*27d0*/  VIADD R13, R14, 0x30 ;  /* 0x000000300e0d7836 */ /* 0x000fe20000000000 */
[----:B------:R-:W-:Y:S02]  /*27e0*/  FSEL R47, R47, -INF , P4 ;  /* 0xff8000002f2f7808 */ /* 0x000fe40002000000 */
[----:B------:R-:W-:Y:S02]  /*27f0*/  FMNMX R12, R46, R15, !PT ;  /* 0x0000000f2e0c7209 */ /* 0x000fe40007800000 */
[----:B------:R-:W-:Y:S02]  /*2800*/  FSEL R50, R50, -INF , P6 ;  /* 0xff80000032327808 */ /* 0x000fe40003000000 */
[----:B------:R-:W-:-:S02]  /*2810*/  FMNMX R15, R47, R12, !PT ;  /* 0x0000000c2f0f7209 */ /* 0x000fc40007800000 */
[----:B------:R-:W-:Y:S02]  /*2820*/  FSEL R36, R36, -INF , P3 ;  /* 0xff80000024247808 */ /* 0x000fe40001800000 */
[----:B------:R-:W-:Y:S02]  /*2830*/  ISETP.GE.AND P3, PT, R4, R13, PT ;  /* 0x0000000d0400720c */ /* 0x000fe40003f66270 */
[----:B------:R-:W-:Y:S02]  /*2840*/  IADD3 R13, R14, 0x31, RZ ;  /* 0x000000310e0d7810 */ /* 0x000fe40007ffe0ff */
[----:B------:R-:W-:Y:S02]  /*2850*/  FSEL R51, R51, -INF , P5 ;  /* 0xff80000033337808 */ /* 0x000fe40002800000 */
[----:B------:R-:W-:Y:S02]  /*2860*/  FMNMX R12, R50, R15, !PT ;  /* 0x0000000f320c7209 */ /* 0x000fe40007800000 */
[----:B------:R-:W-:-:S02]  /*2870*/  FSEL R37, R37, -INF , P2 ;  /* 0xff80000025257808 */ /* 0x000fc40001000000 */
[----:B------:R-:W-:Y:S02]  /*2880*/  ISETP.GE.AND P2, PT, R4, R13, PT ;  /* 0x0000000d0400720c */ /* 0x000fe40003f46270 */
[----:B------:R-:W-:Y:S02]  /*2890*/  FSEL R54, R54, -INF , P3 ;  /* 0xff80000036367808 */ /* 0x000fe40001800000 */
[----:B------:R-:W-:Y:S02]  /*28a0*/  FMNMX R13, R24, R25, !PT ;  /* 0x00000019180d7209 */ /* 0x000fe40007800000 */
[----:B------:R-:W-:Y:S02]  /*28b0*/  FMNMX R15, R51, R12, !PT ;  /* 0x0000000c330f7209 */ /* 0x000fe40007800000 */
[----:B------:R-:W-:Y:S02]  /*28c0*/  FSEL R55, R55, -INF , P2 ;  /* 0xff80000037377808 */ /* 0x000fe40001000000 */
[----:B------:R-:W-:-:S02]  /*28d0*/  FMNMX R12, R28, R13, !PT ;  /* 0x0000000d1c0c7209 */ /* 0x000fc40007800000 */
[----:B------:R-:W-:Y:S02]  /*28e0*/  FMNMX R18, R54, R15, !PT ;  /* 0x0000000f36127209 */ /* 0x000fe40007800000 */
[----:B------:R-:W-:Y:S02]  /*28f0*/  FMNMX R13, R29, R12, !PT ;  /* 0x0000000c1d0d7209 */ /* 0x000fe40007800000 */
[----:B------:R-:W-:Y:S02]  /*2900*/  FMNMX R18, R55, R18, !PT ;  /* 0x0000001237127209 */ /* 0x000fe40007800000 */
[----:B------:R-:W-:Y:S02]  /*2910*/  FMNMX R12, R32, R13, !PT ;  /* 0x0000000d200c7209 */ /* 0x000fe40007800000 */
[----:B------:R-:W-:Y:S01]  /*2920*/  FSEL R40, R40, -INF , P1 ;  /* 0xff80000028287808 */ /* 0x000fe20000800000 */
[----:B------:R-:W1:Y:S01]  /*2930*/  SHFL.BFLY PT, R15, R18, 0x1, 0x1f ;  /* 0x0c201f00120f7f89 */ /* 0x000e6200000e0000 */
[----:B------:R-:W-:-:S02]  /*2940*/  FMNMX R13, R33, R12, !PT ;  /* 0x0000000c210d7209 */ /* 0x000fc40007800000 */
[----:B------:R-:W-:Y:S02]  /*2950*/  FSEL R41, R41, -INF , P4 ;  /* 0xff80000029297808 */ /* 0x000fe40002000000 */
[----:B------:R-:W-:Y:S02]  /*2960*/  FMNMX R12, R36, R13, !PT ;  /* 0x0000000d240c7209 */ /* 0x000fe40007800000 */
[----:B------:R-:W-:Y:S02]  /*2970*/  FSEL R44, R44, -INF , P6 ;  /* 0xff8000002c2c7808 */ /* 0x000fe40003000000 */
[----:B------:R-:W-:Y:S02]  /*2980*/  FMNMX R13, R37, R12, !PT ;  /* 0x0000000c250d7209 */ /* 0x000fe40007800000 */
[----:B------:R-:W-:Y:S02]  /*2990*/  FSEL R45, R45, -INF , P5 ;  /* 0xff8000002d2d7808 */ /* 0x000fe40002800000 */
[----:B------:R-:W-:-:S02]  /*29a0*/  FMNMX R12, R40, R13, !PT ;  /* 0x0000000d280c7209 */ /* 0x000fc40007800000 */
[----:B------:R-:W-:Y:S02]  /*29b0*/  FSEL R48, R48, -INF , P3 ;  /* 0xff80000030307808 */ /* 0x000fe40001800000 */
[----:B------:R-:W-:Y:S02]  /*29c0*/  FMNMX R13, R41, R12, !PT ;  /* 0x0000000c290d7209 */ /* 0x000fe40007800000 */
[----:B------:R-:W-:Y:S02]  /*29d0*/  FSEL R49, R49, -INF , P2 ;  /* 0xff80000031317808 */ /* 0x000fe40001000000 */
[----:B------:R-:W-:Y:S01]  /*29e0*/  FMNMX R12, R44, R13, !PT ;  /* 0x0000000d2c0c7209 */ /* 0x000fe20007800000 */
[----:B------:R-:W-:Y:S01]  /*29f0*/  VIADD R13, R14, 0x38 ;  /* 0x000000380e0d7836 */ /* 0x000fe20000000000 */
[----:B-1----:R-:W-:Y:S02]  /*2a00*/  FMNMX R17, R18, R15, !PT ;  /* 0x0000000f12117209 */ /* 0x002fe40007800000 */
[----:B------:R-:W-:-:S02]  /*2a10*/  FMNMX R15, R45, R12, !PT ;  /* 0x0000000c2d0f7209 */ /* 0x000fc40007800000 */
[----:B------:R-:W-:Y:S01]  /*2a20*/  ISETP.GE.AND P1, PT, R4, R13, PT ;  /* 0x0000000d0400720c */ /* 0x000fe20003f26270 */
[----:B------:R-:W1:Y:S01]  /*2a30*/  SHFL.BFLY PT, R18, R17, 0x2, 0x1f ;  /* 0x0c401f0011127f89 */ /* 0x000e6200000e0000 */
[----:B------:R-:W-:Y:S02]  /*2a40*/  IADD3 R13, R14, 0x39, RZ ;  /* 0x000000390e0d7810 */ /* 0x000fe40007ffe0ff */
[----:B------:R-:W-:Y:S02]  /*2a50*/  FMNMX R12, R48, R15, !PT ;  /* 0x0000000f300c7209 */ /* 0x000fe40007800000 */
[----:B------:R-:W-:Y:S02]  /*2a60*/  ISETP.GE.AND P2, PT, R4, R13, PT ;  /* 0x0000000d0400720c */ /* 0x000fe40003f46270 */
[----:B------:R-:W-:Y:S02]  /*2a70*/  FSEL R52, R52, -INF , P1 ;  /* 0xff80000034347808 */ /* 0x000fe40000800000 */
[----:B------:R-:W-:-:S02]  /*2a80*/  FMNMX R13, R49, R12, !PT ;  /* 0x0000000c310d7209 */ /* 0x000fc40007800000 */
[----:B------:R-:W-:Y:S02]  /*2a90*/  FSEL R53, R53, -INF , P2 ;  /* 0xff80000035357808 */ /* 0x000fe40001000000 */
[----:B------:R-:W-:-:S04]  /*2aa0*/  FMNMX R12, R52, R13, !PT ;  /* 0x0000000d340c7209 */ /* 0x000fc80007800000 */
[----:B------:R-:W-:-:S05]  /*2ab0*/  FMNMX R12, R53, R12, !PT ;  /* 0x0000000c350c7209 */ /* 0x000fca0007800000 */
[----:B------:R-:W2:Y:S01]  /*2ac0*/  SHFL.BFLY PT, R13, R12, 0x1, 0x1f ;  /* 0x0c201f000c0d7f89 */ /* 0x000ea200000e0000 */
[----:B-1----:R-:W-:-:S04]  /*2ad0*/  FMNMX R17, R17, R18, !PT ;  /* 0x0000001211117209 */ /* 0x002fc80007800000 */
[----:B------:R-:W-:-:S04]  /*2ae0*/  FSETP.NEU.AND P1, PT, R17, -INF , PT ;  /* 0xff8000001100780b */ /* 0x000fc80003f2d000 */
[----:B------:R-:W-:-:S05]  /*2af0*/  FSEL R15, R17, RZ, P1 ;  /* 0x000000ff110f7208 */ /* 0x000fca0000800000 */
[----:B------:R-:W-:Y:S01]  /*2b00*/  FMUL R15, R15, UR6 ;  /* 0x000000060f0f7c20 */ /* 0x000fe20008400000 */
[----:B------:R-:W-:-:S03]  /*2b10*/  ULDC UR6, c[0x0][0x604] ;  /* 0x0001810000067ab9 */ /* 0x000fc60000000800 */
[--C-:B------:R-:W-:Y:S01]  /*2b20*/  FFMA R26, R26, UR6, -R15.reuse ;  /* 0x000000061a1a7c23 */ /* 0x100fe2000800080f */
[----:B------:R-:W-:Y:S02]  /*2b30*/  ULDC UR6, c[0x0][0x604] ;  /* 0x0001810000067ab9 */ /* 0x000fe40000000800 */
[--C-:B------:R-:W-:Y:S01]  /*2b40*/  FFMA R27, R27, UR6, -R15.reuse ;  /* 0x000000061b1b7c23 */ /* 0x100fe2000800080f */
[----:B------:R-:W-:Y:S01]  /*2b50*/  ULDC UR6, c[0x0][0x604] ;  /* 0x0001810000067ab9 */ /* 0x000fe20000000800 */
[----:B--2---:R-:W-:Y:S01]  /*2b60*/  FMNMX R13, R12, R13, !PT ;  /* 0x0000000d0c0d7209 */ /* 0x004fe20007800000 */
[--C-:B------:R-:W-:Y:S01]  /*2b70*/  FFMA R30, R30, UR6, -R15.reuse ;  /* 0x000000061e1e7c23 */ /* 0x100fe2000800080f */
[----:B------:R-:W-:Y:S01]  /*2b80*/  FSETP.GEU.AND P6, PT, R26, -126, PT ;  /* 0xc2fc00001a00780b */ /* 0x000fe20003fce000 */
[----:B------:R-:W-:Y:S01]  /*2b90*/  ULDC UR6, c[0x0][0x604] ;  /* 0x0001810000067ab9 */ /* 0x000fe20000000800 */
[----:B------:R-:W-:Y:S01]  /*2ba0*/  FSETP.GEU.AND P5, PT, R27, -126, PT ;  /* 0xc2fc00001b00780b */ /* 0x000fe20003fae000 */
[----:B------:R-:W1:Y:S01]  /*2bb0*/  SHFL.BFLY PT, R18, R13, 0x2, 0x1f ;  /* 0x0c401f000d127f89 */ /* 0x000e6200000e0000 */
[--C-:B------:R-:W-:Y:S01]  /*2bc0*/  FFMA R19, R31, UR6, -R15.reuse ;  /* 0x000000061f137c23 */ /* 0x100fe2000800080f */
[----:B------:R-:W-:Y:S01]  /*2bd0*/  ULDC UR6, c[0x0][0x604] ;  /* 0x0001810000067ab9 */ /* 0x000fe20000000800 */
[----:B------:R-:W-:Y:S01]  /*2be0*/  FSETP.GEU.AND P3, PT, R30, -126, PT ;  /* 0xc2fc00001e00780b */ /* 0x000fe20003f6e000 */
[----:B------:R-:W-:Y:S01]  /*2bf0*/  FFMA R34, R34, UR6, -R15 ;  /* 0x0000000622227c23 */ /* 0x000fe2000800080f */
[----:B------:R-:W-:Y:S01]  /*2c00*/  ULDC UR6, c[0x0][0x604] ;  /* 0x0001810000067ab9 */ /* 0x000fe20000000800 */
[----:B------:R-:W-:-:S03]  /*2c10*/  FSETP.GEU.AND P2, PT, R19, -126, PT ;  /* 0xc2fc00001300780b */ /* 0x000fc60003f4e000 */
[----:B------:R-:W-:Y:S01]  /*2c20*/  FSETP.GEU.AND P1, PT, R34, -126, PT ;  /* 0xc2fc00002200780b */ /* 0x000fe20003f2e000 */
[----:B------:R-:W-:Y:S02]  /*2c30*/  @!P6 FMUL R26, R26, 0.5 ;  /* 0x3f0000001a1ae820 */ /* 0x000fe40000400000 */
[----:B------:R-:W-:Y:S02]  /*2c40*/  @!P5 FMUL R27, R27, 0.5 ;  /* 0x3f0000001b1bd820 */ /* 0x000fe40000400000 */
[----:B------:R2:W3:Y:S02]  /*2c50*/  MUFU.EX2 R56, R26 ;  /* 0x0000001a00387308 */ /* 0x0004e40000000800 */
[----:B------:R-:W-:-:S03]  /*2c60*/  @!P3 FMUL R30, R30, 0.5 ;  /* 0x3f0000001e1eb820 */ /* 0x000fc60000400000 */
[----:B------:R-:W-:-:S03]  /*2c70*/  @!P2 FMUL R19, R19, 0.5 ;  /* 0x3f0000001313a820 */ /* 0x000fc60000400000 */
[----:B------:R-:W4:Y:S01]  /*2c80*/  MUFU.EX2 R31, R27 ;  /* 0x0000001b001f7308 */ /* 0x000f220000000800 */
[----:B------:R-:W-:Y:S01]  /*2c90*/  @!P1 FMUL R34, R34, 0.5 ;  /* 0x3f00000022229820 */ /* 0x000fe20000400000 */
[----:B-1----:R-:W-:Y:S01]  /*2ca0*/  FMNMX R18, R13, R18, !PT ;  /* 0x000000120d127209 */ /* 0x002fe20007800000 */
[--C-:B------:R-:W-:Y:S01]  /*2cb0*/  FFMA R13, R35, UR6, -R15.reuse ;  /* 0x00000006230d7c23 */ /* 0x100fe2000800080f */
[----:B------:R-:W-:Y:S02]  /*2cc0*/  ULDC UR6, c[0x0][0x604] ;  /* 0x0001810000067ab9 */ /* 0x000fe40000000800 */
[--C-:B------:R-:W-:Y:S01]  /*2cd0*/  FFMA R38, R38, UR6, -R15.reuse ;  /* 0x0000000626267c23 */ /* 0x100fe2000800080f */
[----:B------:R-:W-:Y:S01]  /*2ce0*/  ULDC UR6, c[0x0][0x604] ;  /* 0x0001810000067ab9 */ /* 0x000fe20000000800 */
[----:B------:R-:W-:Y:S01]  /*2cf0*/  FSETP.NEU.AND P4, PT, R18, -INF , PT ;  /* 0xff8000001200780b */ /* 0x000fe20003f8d000 */
[----:B--2---:R-:W-:Y:S01]  /*2d00*/  FFMA R26, R39, UR6, -R15 ;  /* 0x00000006271a7c23 */ /* 0x004fe2000800080f */
[----:B---3--:R-:W-:Y:S01]  /*2d10*/  @!P6 FMUL R56, R56, R56 ;  /* 0x000000383838e220 */ /* 0x008fe20000400000 */
[----:B------:R-:W-:Y:S01]  /*2d20*/  FSETP.GEU.AND P6, PT, R38, -126, PT ;  /* 0xc2fc00002600780b */ /* 0x000fe20003fce000 */
[----:B------:R-:W1:Y:S01]  /*2d30*/  MUFU.EX2 R57, R30 ;  /* 0x0000001e00397308 */ /* 0x000e620000000800 */
[----:B------:R-:W-:Y:S01]  /*2d40*/  FSEL R12, R18, RZ, P4 ;  /* 0x000000ff120c7208 */ /* 0x000fe20002000000 */
[----:B------:R-:W-:Y:S01]  /*2d50*/  ULDC UR6, c[0x0][0x604] ;  /* 0x0001810000067ab9 */ /* 0x000fe20000000800 */
[----:B------:R-:W-:Y:S01]  /*2d60*/  FSETP.GEU.AND P4, PT, R13, -126, PT ;  /* 0xc2fc00000d00780b */ /* 0x000fe20003f8e000 */
[----:B----4-:R-:W-:Y:S01]  /*2d70*/  @!P5 FMUL R31, R31, R31 ;  /* 0x0000001f1f1fd220 */ /* 0x010fe20000400000 */
[----:B------:R-:W-:-:S03]  /*2d80*/  FSETP.GEU.AND P5, PT, R26, -126, PT ;  /* 0xc2fc00001a00780b */ /* 0x000fc60003fae000 */
[----:B------:R2:W3:Y:S04]  /*2d90*/  MUFU.EX2 R58, R19 ;  /* 0x00000013003a7308 */ /* 0x0004e80000000800 */
[----:B------:R-:W-:-:S04]  /*2da0*/  @!P6 FMUL R38, R38, 0.5 ;  /* 0x3f0000002626e820 */ /* 0x000fc80000400000 */
[----:B------:R-:W-:Y:S01]  /*2db0*/  @!P4 FMUL R13, R13, 0.5 ;  /* 0x3f0000000d0dc820 */ /* 0x000fe20000400000 */
[--C-:B--2---:R-:W-:Y:S01]  /*2dc0*/  FFMA R19, R42, UR6, -R15.reuse ;  /* 0x000000062a137c23 */ /* 0x104fe2000800080f */
[----:B------:R-:W2:Y:S01]  /*2dd0*/  MUFU.EX2 R35, R34 ;  /* 0x0000002200237308 */ /* 0x000ea20000000800 */
[----:B------:R-:W-:Y:S01]  /*2de0*/  @!P5 FMUL R26, R26, 0.5 ;  /* 0x3f0000001a1ad820 */ /* 0x000fe20000400000 */
[----:B------:R-:W-:Y:S01]  /*2df0*/  ULDC UR6, c[0x0][0x604] ;  /* 0x0001810000067ab9 */ /* 0x000fe20000000800 */
[----:B-1----:R-:W-:Y:S01]  /*2e00*/  @!P3 FMUL R57, R57, R57 ;  /* 0x000000393939b220 */ /* 0x002fe20000400000 */
[----:B------:R-:W-:Y:S01]  /*2e10*/  FFMA R43, R43, UR6, -R15 ;  /* 0x000000062b2b7c23 */ /* 0x000fe2000800080f */
[----:B------:R-:W-:Y:S01]  /*2e20*/  ULDC UR6, c[0x0][0x604] ;  /* 0x0001810000067ab9 */ /* 0x000fe20000000800 */
[----:B------:R-:W-:Y:S01]  /*2e30*/  FSETP.GEU.AND P3, PT, R19, -126, PT ;  /* 0xc2fc00001300780b */ /* 0x000fe20003f6e000 */
[----:B---3--:R-:W-:Y:S01]  /*2e40*/  @!P2 FMUL R58, R58, R58 ;  /* 0x0000003a3a3aa220 */ /* 0x008fe20000400000 */
[----:B------:R1:W3:Y:S01]  /*2e50*/  MUFU.EX2 R60, R13 ;  /* 0x0000000d003c7308 */ /* 0x0002e20000000800 */
[----:B------:R-:W-:-:S07]  /*2e60*/  FSETP.GEU.AND P2, PT, R43, -126, PT ;  /* 0xc2fc00002b00780b */ /* 0x000fce0003f4e000 */
[----:B------:R4:W5:Y:S01]  /*2e70*/  MUFU.EX2 R42, R26 ;  /* 0x0000001a002a7308 */ /* 0x0009620000000800 */
[--C-:B-1----:R-:W-:Y:S01]  /*2e80*/  FFMA R13, R46, UR6, -R15.reuse ;  /* 0x000000062e0d7c23 */ /* 0x102fe2000800080f */
[----:B------:R-:W-:Y:S01]  /*2e90*/  ULDC UR6, c[0x0][0x604] ;  /* 0x0001810000067ab9 */ /* 0x000fe20000000800 */
[----:B--2---:R-:W-:Y:S01]  /*2ea0*/  @!P1 FMUL R35, R35, R35 ;  /* 0x0000002323239220 */ /* 0x004fe20000400000 */
[--C-:B------:R-:W-:Y:S01]  /*2eb0*/  FFMA R47, R47, UR6, -R15.reuse ;  /* 0x000000062f2f7c23 */ /* 0x100fe2000800080f */
[----:B------:R-:W-:Y:S01]  /*2ec0*/  ULDC UR6, c[0x0][0x604] ;  /* 0x0001810000067ab9 */ /* 0x000fe20000000800 */
[----:B------:R-:W-:Y:S01]  /*2ed0*/  FSETP.GEU.AND P1, PT, R13, -126, PT ;  /* 0xc2fc00000d00780b */ /* 0x000fe20003f2e000 */
[----:B------:R-:W-:Y:S01]  /*2ee0*/  @!P3 FMUL R19, R19, 0.5 ;  /* 0x3f0000001313b820 */ /* 0x000fe20000400000 */
[----:B------:R-:W1:Y:S01]  /*2ef0*/  MUFU.EX2 R39, R38 ;  /* 0x0000002600277308 */ /* 0x000e620000000800 */
[--C-:B----4-:R-:W-:Y:S01]  /*2f00*/  FFMA R26, R50, UR6, -R15.reuse ;  /* 0x00000006321a7c23 */ /* 0x110fe2000800080f */
[----:B------:R-:W-:Y:S01]  /*2f10*/  ULDC UR6, c[0x0][0x604] ;  /* 0x0001810000067ab9 */ /* 0x000fe20000000800 */
[----:B---3--:R-:W-:Y:S01]  /*2f20*/  @!P4 FMUL R60, R60, R60 ;  /* 0x0000003c3c3cc220 */ /* 0x008fe20000400000 */
[----:B------:R-:W-:Y:S01]  /*2f30*/  FFMA R51, R51, UR6, -R15 ;  /* 0x0000000633337c23 */ /* 0x000fe2000800080f */
[----:B------:R-:W-:Y:S01]  /*2f40*/  FSETP.GEU.AND P4, PT, R47, -126, PT ;  /* 0xc2fc00002f00780b */ /* 0x000fe20003f8e000 */
[----:B------:R-:W-:Y:S01]  /*2f50*/  ULDC UR6, c[0x0][0x604] ;  /* 0x0001810000067ab9 */ /* 0x000fe20000000800 */
[----:B------:R-:W-:Y:S01]  /*2f60*/  @!P2 FMUL R43, R43, 0.5 ;  /* 0x3f0000002b2ba820 */ /* 0x000fe20000400000 */
[----:B------:R2:W3:Y:S01]  /*2f70*/  MUFU.EX2 R59, R19 ;  /* 0x00000013003b7308 */ /* 0x0004e20000000800 */
[----:B-----5:R-:W-:Y:S01]  /*2f80*/  @!P5 FMUL R42, R42, R42 ;  /* 0x0000002a2a2ad220 */ /* 0x020fe20000400000 */
[----:B------:R-:W-:Y:S01]  /*2f90*/  FSETP.GEU.AND P5, PT, R51, -126, PT ;  /* 0xc2fc00003300780b */ /* 0x000fe20003fae000 */
[----:B------:R-:W-:-:S05]  /*2fa0*/  @!P1 FMUL R13, R13, 0.5 ;  /* 0x3f0000000d0d9820 */ /* 0x000fca0000400000 */
[----:B------:R-:W4:Y:S01]  /*2fb0*/  MUFU.EX2 R46, R43 ;  /* 0x0000002b002e7308 */ /* 0x000f220000000800 */
[----:B-1----:R-:W-:Y:S01]  /*2fc0*/  @!P6 FMUL R39, R39, R39 ;  /* 0x000000272727e220 */ /* 0x002fe20000400000 */
[----:B------:R-:W-:Y:S01]  /*2fd0*/  FSETP.GEU.AND P6, PT, R26, -126, PT ;  /* 0xc2fc00001a00780b */ /* 0x000fe20003fce000 */
[--C-:B--2---:R-:W-:Y:S01]  /*2fe0*/  FFMA R19, R54, UR6, -R15.reuse ;  /* 0x0000000636137c23 */ /* 0x104fe2000800080f */
[----:B------:R-:W-:Y:S01]  /*2ff0*/  ULDC UR6, c[0x0][0x604] ;  /* 0x0001810000067ab9 */ /* 0x000fe20000000800 */
[----:B------:R-:W-:Y:S01]  /*3000*/  @!P4 FMUL R47, R47, 0.5 ;  /* 0x3f0000002f2fc820 */ /* 0x000fe20000400000 */
[----:B------:R-:W-:Y:S01]  /*3010*/  FFMA R15, R55, UR6, -R15 ;  /* 0x00000006370f7c23 */ /* 0x000fe2000800080f */
[----:B------:R-:W-:Y:S01]  /*3020*/  @!P5 FMUL R51, R51, 0.5 ;  /* 0x3f0000003333d820 */ /* 0x000fe20000400000 */
[----:B------:R-:W-:Y:S01]  /*3030*/  ULDC UR6, c[0x0][0x604] ;  /* 0x0001810000067ab9 */ /* 0x000fe20000000800 */
[----:B------:R-:W1:Y:S01]  /*3040*/  MUFU.EX2 R50, R13 ;  /* 0x0000000d00327308 */ /* 0x000e620000000800 */
[----:B------:R-:W-:Y:S01]  /*3050*/  FMUL R12, R12, UR6 ;  /* 0x000000060c0c7c20 */ /* 0x000fe20008400000 */
[----:B------:R-:W-:Y:S01]  /*3060*/  ULDC UR6, c[0x0][0x604] ;  /* 0x0001810000067ab9 */ /* 0x000fe20000000800 */
[----:B---3--:R-:W-:Y:S01]  /*3070*/  @!P3 FMUL R59, R59, R59 ;  /* 0x0000003b3b3bb220 */ /* 0x008fe20000400000 */
[----:B------:R-:W-:Y:S01]  /*3080*/  FSETP.GEU.AND P3, PT, R19, -126, PT ;  /* 0xc2fc00001300780b */ /* 0x000fe20003f6e000 */
[--C-:B------:R-:W-:Y:S01]  /*3090*/  FFMA R24, R24, UR6, -R12.reuse ;  /* 0x0000000618187c23 */ /* 0x100fe2000800080c */
[----:B------:R-:W-:Y:S01]  /*30a0*/  @!P6 FMUL R26, R26, 0.5 ;  /* 0x3f0000001a1ae820 */ /* 0x000fe20000400000 */
[----:B------:R-:W-:Y:S01]  /*30b0*/  ULDC UR6, c[0x0][0x604] ;  /* 0x0001810000067ab9 */ /* 0x000fe20000000800 */
[----:B------:R-:W2:Y:S01]  /*30c0*/  MUFU.EX2 R61, R47 ;  /* 0x0000002f003d7308 */ /* 0x000ea20000000800 */
[--C-:B------:R-:W-:Y:S01]  /*30d0*/  FFMA R25, R25, UR6, -R12.reuse ;  /* 0x0000000619197c23 */ /* 0x100fe2000800080c */
[----:B------:R-:W-:Y:S01]  /*30e0*/  ULDC UR6, c[0x0][0x604] ;  /* 0x0001810000067ab9 */ /* 0x000fe20000000800 */
[----:B----4-:R-:W-:Y:S01]  /*30f0*/  @!P2 FMUL R46, R46, R46 ;  /* 0x0000002e2e2ea220 */ /* 0x010fe20000400000 */
[--C-:B------:R-:W-:Y:S01]  /*3100*/  FFMA R28, R28, UR6, -R12.reuse ;  /* 0x000000061c1c7c23 */ /* 0x100fe2000800080c */
[----:B------:R-:W-:Y:S01]  /*3110*/  ULDC UR6, c[0x0][0x604] ;  /* 0x0001810000067ab9 */ /* 0x000fe20000000800 */
[----:B------:R-:W-:Y:S01]  /*3120*/  FSETP.GEU.AND P2, PT, R15, -126, PT ;  /* 0xc2fc00000f00780b */ /* 0x000fe20003f4e000 */
[--C-:B------:R-:W-:Y:S01]  /*3130*/  FFMA R29, R29, UR6, -R12.reuse ;  /* 0x000000061d1d7c23 */ /* 0x100fe2000800080c */
[----:B------:R-:W3:Y:S01]  /*3140*/  MUFU.EX2 R55, R51 ;  /* 0x0000003300377308 */ /* 0x000ee20000000800 */
[----:B-1----:R-:W-:Y:S01]  /*3150*/  @!P1 FMUL R50, R50, R50 ;  /* 0x0000003232329220 */ /* 0x002fe20000400000 */
[----:B------:R-:W-:Y:S01]  /*3160*/  FSETP.GEU.AND P1, PT, R24, -126, PT ;  /* 0xc2fc00001800780b */ /* 0x000fe20003f2e000 */
[----:B------:R-:W-:Y:S01]  /*3170*/  @!P3 FMUL R19, R19, 0.5 ;  /* 0x3f0000001313b820 */ /* 0x000fe20000400000 */
[----:B------:R-:W-:Y:S01]  /*3180*/  ULDC UR6, c[0x0][0x604] ;  /* 0x0001810000067ab9 */ /* 0x000fe20000000800 */
[--C-:B------:R-:W-:Y:S01]  /*3190*/  FFMA R13, R41, UR7, -R12.reuse ;  /* 0x00000007290d7c23 */ /* 0x100fe2000800080c */
[--C-:B------:R-:W-:Y:S01]  /*31a0*/  FFMA R32, R32, UR6, -R12.reuse ;  /* 0x0000000620207c23 */ /* 0x100fe2000800080c */
[----:B------:R-:W-:Y:S01]  /*31b0*/  ULDC UR6, c[0x0][0x604] ;  /* 0x0001810000067ab9 */ /* 0x000fe20000000800 */
[----:B------:R-:W1:Y:S01]  /*31c0*/  MUFU.EX2 R54, R26 ;  /* 0x0000001a00367308 */ /* 0x000e620000000800 */
[----:B--2---:R-:W-:Y:S01]  /*31d0*/  @!P4 FMUL R61, R61, R61 ;  /* 0x0000003d3d3dc220 */ /* 0x004fe20000400000 */
[----:B------:R-:W-:Y:S01]  /*31e0*/  FSETP.GEU.AND P4, PT, R25, -126, PT ;  /* 0xc2fc00001900780b */ /* 0x000fe20003f8e000 */
[----:B------:R-:W-:Y:S01]  /*31f0*/  @!P2 FMUL R15, R15, 0.5 ;  /* 0x3f0000000f0fa820 */ /* 0x000fe20000400000 */
[--C-:B------:R-:W-:Y:S01]  /*3200*/  FFMA R33, R33, UR6, -R12.reuse ;  /* 0x0000000621217c23 */ /* 0x100fe2000800080c */
[----:B------:R-:W-:Y:S01]  /*3210*/  ULDC UR6, c[0x0][0x604] ;  /* 0x0001810000067ab9 */ /* 0x000fe20000000800 */
[----:B------:R-:W-:Y:S01]  /*3220*/  ULDC UR7, c[0x0][0x604] ;  /* 0x0001810000077ab9 */ /* 0x000fe20000000800 */
[----:B------:R-:W-:Y:S01]  /*3230*/  @!P1 FMUL R24, R24, 0.5 ;  /* 0x3f00000018189820 */ /* 0x000fe20000400000 */
[----:B------:R-:W2:Y:S01]  /*3240*/  MUFU.EX2 R62, R19 ;  /* 0x00000013003e7308 */ /* 0x000ea20000000800 */
[----:B---3--:R-:W-:Y:S01]  /*3250*/  @!P5 FMUL R55, R55, R55 ;  /* 0x000000373737d220 */ /* 0x008fe20000400000 */
[----:B------:R-:W-:Y:S01]  /*3260*/  FSETP.GEU.AND P5, PT, R29, -126, PT ;  /* 0xc2fc00001d00780b */ /* 0x000fe20003fae000 */
[--C-:B------:R-:W-:Y:S01]  /*3270*/  FFMA R36, R36, UR6, -R12.reuse ;  /* 0x0000000624247c23 */ /* 0x100fe2000800080c */
[----:B------:R-:W-:Y:S01]  /*3280*/  ULDC UR6, c[0x0][0x604] ;  /* 0x0001810000067ab9 */ /* 0x000fe20000000800 */
[--C-:B------:R-:W-:Y:S01]  /*3290*/  FFMA R52, R52, UR7, -R12.reuse ;  /* 0x0000000734347c23 */ /* 0x100fe2000800080c */
[----:B------:R-:W-:Y:S01]  /*32a0*/  FFMA R37, R37, UR6, -R12 ;  /* 0x0000000625257c23 */ /* 0x000fe2000800080c */
[----:B------:R-:W-:Y:S01]  /*32b0*/  @!P4 FMUL R25, R25, 0.5 ;  /* 0x3f0000001919c820 */ /* 0x000fe20000400000 */
[----:B------:R-:W3:Y:S01]  /*32c0*/  MUFU.EX2 R63, R15 ;  /* 0x0000000f003f7308 */ /* 0x000ee20000000800 */
[----:B-1----:R-:W-:Y:S01]  /*32d0*/  @!P6 FMUL R54, R54, R54 ;  /* 0x000000363636e220 */ /* 0x002fe20000400000 */
[----:B------:R-:W-:Y:S01]  /*32e0*/  FSETP.GEU.AND P6, PT, R28, -126, PT ;  /* 0xc2fc00001c00780b */ /* 0x000fe20003fce000 */
[----:B------:R-:W-:-:S02]  /*32f0*/  ULDC UR6, c[0x0][0x604] ;  /* 0x0001810000067ab9 */ /* 0x000fc40000000800 */
[--C-:B------:R-:W-:Y:S01]  /*3300*/  FFMA R40, R40, UR6, -R12.reuse ;  /* 0x0000000628287c23 */ /* 0x100fe2000800080c */
[----:B------:R-:W-:Y:S01]  /*3310*/  ULDC UR6, c[0x0][0x604] ;  /* 0x0001810000067ab9 */ /* 0x000fe20000000800 */
[----:B------:R-:W-:Y:S01]  /*3320*/  @!P5 FMUL R29, R29, 0.5 ;  /* 0x3f0000001d1dd820 */ /* 0x000fe20000400000 */
[----:B------:R1:W4:Y:S01]  /*3330*/  MUFU.EX2 R15, R25 ;  /* 0x00000019000f7308 */ /* 0x0003220000000800 */
[----:B--2---:R-:W-:Y:S01]  /*3340*/  @!P3 FMUL R62, R62, R62 ;  /* 0x0000003e3e3eb220 */ /* 0x004fe20000400000 */
[----:B------:R-:W-:Y:S01]  /*3350*/  FSETP.GEU.AND P3, PT, R32, -126, PT ;  /* 0xc2fc00002000780b */ /* 0x000fe20003f6e000 */
[----:B------:R-:W-:Y:S01]  /*3360*/  FFMA R44, R44, UR6, -R12 ;  /* 0x000000062c2c7c23 */ /* 0x000fe2000800080c */
[----:B------:R-:W-:-:S03]  /*3370*/  ULDC UR6, c[0x0][0x604] ;  /* 0x0001810000067ab9 */ /* 0x000fc60000000800 */
[----:B------:R-:W-:Y:S01]  /*3380*/  @!P6 FMUL R28, R28, 0.5 ;  /* 0x3f0000001c1ce820 */ /* 0x000fe20000400000 */
[----:B------:R2:W5:Y:S01]  /*3390*/  MUFU.EX2 R19, R29 ;  /* 0x0000001d00137308 */ /* 0x0005620000000800 */
[----:B---3--:R-:W-:Y:S01]  /*33a0*/  @!P2 FMUL R63, R63, R63 ;  /* 0x0000003f3f3fa220 */ /* 0x008fe20000400000 */
[----:B------:R-:W-:Y:S01]  /*33b0*/  FSETP.GEU.AND P2, PT, R33, -126, PT ;  /* 0xc2fc00002100780b */ /* 0x000fe20003f4e000 */
[--C-:B-1----:R-:W-:Y:S01]  /*33c0*/  FFMA R25, R45, UR6, -R12.reuse ;  /* 0x000000062d197c23 */ /* 0x102fe2000800080c */
[----:B------:R-:W-:Y:S01]  /*33d0*/  ULDC UR6, c[0x0][0x604] ;  /* 0x0001810000067ab9 */ /* 0x000fe20000000800 */
[----:B------:R-:W-:Y:S01]  /*33e0*/  FADD R64, R42, R63 ;  /* 0x0000003f2a407221 */ /* 0x000fe20000000000 */
[----:B------:R-:W-:Y:S01]  /*33f0*/  FFMA R48, R48, UR6, -R12 ;  /* 0x0000000630307c23 */ /* 0x000fe2000800080c */
[----:B------:R-:W-:Y:S01]  /*3400*/  @!P3 FMUL R32, R32, 0.5 ;  /* 0x3f0000002020b820 */ /* 0x000fe20000400000 */
[----:B------:R-:W1:Y:S01]  /*3410*/  MUFU.EX2 R24, R24 ;  /* 0x0000001800187308 */ /* 0x000e620000000800 */
[----:B----4-:R-:W-:Y:S01]  /*3420*/  @!P4 FMUL R15, R15, R15 ;  /* 0x0000000f0f0fc220 */ /* 0x010fe20000400000 */
[----:B------:R-:W-:Y:S01]  /*3430*/  FSETP.GEU.AND P4, PT, R37, -126, PT ;  /* 0xc2fc00002500780b */ /* 0x000fe20003f8e000 */
[----:B------:R-:W-:Y:S01]  /*3440*/  ULDC UR6, c[0x0][0x604] ;  /* 0x0001810000067ab9 */ /* 0x000fe20000000800 */
[----:B--2---:R-:W-:Y:S01]  /*3450*/  FADD R29, R57, R50 ;  /* 0x00000032391d7221 */ /* 0x004fe20000000000 */
[--C-:B------:R-:W-:Y:S01]  /*3460*/  FFMA R27, R49, UR6, -R12.reuse ;  /* 0x00000006311b7c23 */ /* 0x100fe2000800080c */
[----:B------:R-:W-:Y:S01]  /*3470*/  ULDC UR6, c[0x0][0x604] ;  /* 0x0001810000067ab9 */ /* 0x000fe20000000800 */
[----:B------:R-:W-:Y:S01]  /*3480*/  @!P2 FMUL R33, R33, 0.5 ;  /* 0x3f0000002121a820 */ /* 0x000fe20000400000 */
[----:B------:R-:W2:Y:S01]  /*3490*/  MUFU.EX2 R26, R28 ;  /* 0x0000001c001a7308 */ /* 0x000ea20000000800 */
[----:B-----5:R-:W-:Y:S01]  /*34a0*/  @!P5 FMUL R19, R19, R19 ;  /* 0x000000131313d220 */ /* 0x020fe20000400000 */
[----:B------:R-:W-:Y:S01]  /*34b0*/  FSETP.GEU.AND P5, PT, R13, -126, PT ;  /* 0xc2fc00000d00780b */ /* 0x000fe20003fae000 */
[----:B------:R-:W-:-:S04]  /*34c0*/  FFMA R12, R53, UR6, -R12 ;  /* 0x00000006350c7c23 */ /* 0x000fc8000800080c */
[----:B------:R-:W-:Y:S01]  /*34d0*/  @!P4 FMUL R37, R37, 0.5 ;  /* 0x3f0000002525c820 */ /* 0x000fe20000400000 */
[----:B------:R-:W3:Y:S01]  /*34e0*/  MUFU.EX2 R28, R32 ;  /* 0x00000020001c7308 */ /* 0x000ee20000000800 */
[----:B-1----:R-:W-:Y:S01]  /*34f0*/  @!P1 FMUL R24, R24, R24 ;  /* 0x0000001818189220 */ /* 0x002fe20000400000 */
[----:B------:R-:W-:-:S05]  /*3500*/  FSETP.GEU.AND P1, PT, R36, -126, PT ;  /* 0xc2fc00002400780b */ /* 0x000fca0003f2e000 */
[----:B------:R-:W-:Y:S01]  /*3510*/  @!P5 FMUL R13, R13, 0.5 ;  /* 0x3f0000000d0dd820 */ /* 0x000fe20000400000 */
[----:B------:R-:W1:Y:S01]  /*3520*/  MUFU.EX2 R43, R33 ;  /* 0x00000021002b7308 */ /* 0x000e620000000800 */
[----:B--2---:R-:W-:Y:S01]  /*3530*/  @!P6 FMUL R26, R26, R26 ;  /* 0x0000001a1a1ae220 */ /* 0x004fe20000400000 */
[----:B------:R-:W-:-:S05]  /*3540*/  FSETP.GEU.AND P6, PT, R40, -126, PT ;  /* 0xc2fc00002800780b */ /* 0x000fca0003fce000 */
[----:B------:R-:W-:Y:S01]  /*3550*/  @!P1 FMUL R36, R36, 0.5 ;  /* 0x3f00000024249820 */ /* 0x000fe20000400000 */
[----:B------:R-:W2:Y:S01]  /*3560*/  MUFU.EX2 R41, R37 ;  /* 0x0000002500297308 */ /* 0x000ea20000000800 */
[----:B---3--:R-:W-:Y:S01]  /*3570*/  @!P3 FMUL R28, R28, R28 ;  /* 0x0000001c1c1cb220 */ /* 0x008fe20000400000 */
[----:B------:R-:W-:-:S05]  /*3580*/  FSETP.GEU.AND P3, PT, R44, -126, PT ;  /* 0xc2fc00002c00780b */ /* 0x000fca0003f6e000 */
[----:B------:R-:W-:Y:S01]  /*3590*/  @!P6 FMUL R40, R40, 0.5 ;  /* 0x3f0000002828e820 */ /* 0x000fe20000400000 */
[----:B------:R3:W4:Y:S01]  /*35a0*/  MUFU.EX2 R32, R13 ;  /* 0x0000000d00207308 */ /* 0x0007220000000800 */
[----:B-1----:R-:W-:Y:S01]  /*35b0*/  @!P2 FMUL R43, R43, R43 ;  /* 0x0000002b2b2ba220 */ /* 0x002fe20000400000 */
[----:B------:R-:W-:-:S05]  /*35c0*/  FSETP.GEU.AND P2, PT, R25, -126, PT ;  /* 0xc2fc00001900780b */ /* 0x000fca0003f4e000 */
[----:B------:R-:W-:Y:S01]  /*35d0*/  @!P3 FMUL R44, R44, 0.5 ;  /* 0x3f0000002c2cb820 */ /* 0x000fe20000400000 */
[----:B------:R-:W1:Y:S01]  /*35e0*/  MUFU.EX2 R30, R36 ;  /* 0x00000024001e7308 */ /* 0x000e620000000800 */
[----:B--2---:R-:W-:Y:S01]  /*35f0*/  @!P4 FMUL R41, R41, R41 ;  /* 0x000000292929c220 */ /* 0x004fe20000400000 */
[----:B------:R-:W-:Y:S01]  /*3600*/  FSETP.GEU.AND P4, PT, R27, -126, PT ;  /* 0xc2fc00001b00780b */ /* 0x000fe20003f8e000 */
[----:B---3--:R-:W-:-:S04]  /*3610*/  FADD R13, R56, R59 ;  /* 0x0000003b380d7221 */ /* 0x008fc80000000000 */
[----:B------:R-:W-:Y:S01]  /*3620*/  @!P2 FMUL R25, R25, 0.5 ;  /* 0x3f0000001919a820 */ /* 0x000fe20000400000 */
[----:B------:R2:W3:Y:S01]  /*3630*/  MUFU.EX2 R45, R40 ;  /* 0x00000028002d7308 */ /* 0x0004e20000000800 */
[----:B----4-:R-:W-:Y:S01]  /*3640*/  @!P5 FMUL R32, R32, R32 ;  /* 0x000000202020d220 */ /* 0x010fe20000400000 */
[----:B------:R-:W-:-:S05]  /*3650*/  FSETP.GEU.AND P5, PT, R12, -126, PT ;  /* 0xc2fc00000c00780b */ /* 0x000fca0003fae000 */
[----:B------:R-:W-:Y:S01]  /*3660*/  @!P4 FMUL R27, R27, 0.5 ;  /* 0x3f0000001b1bc820 */ /* 0x000fe20000400000 */
[----:B------:R4:W5:Y:S01]  /*3670*/  MUFU.EX2 R34, R25 ;  /* 0x0000001900227308 */ /* 0x0009620000000800 */
[----:B-1----:R-:W-:Y:S01]  /*3680*/  @!P1 FMUL R30, R30, R30 ;  /* 0x0000001e1e1e9220 */ /* 0x002fe20000400000 */
[----:B------:R-:W-:Y:S01]  /*3690*/  FSETP.GEU.AND P1, PT, R48, -126, PT ;  /* 0xc2fc00003000780b */ /* 0x000fe20003f2e000 */
[----:B--2---:R-:W-:-:S04]  /*36a0*/  FADD R40, R35, R54 ;  /* 0x0000003623287221 */ /* 0x004fc80000000000 */
[----:B------:R-:W-:Y:S01]  /*36b0*/  @!P5 FMUL R12, R12, 0.5 ;  /* 0x3f0000000c0cd820 */ /* 0x000fe20000400000 */
[----:B------:R1:W2:Y:S01]  /*36c0*/  MUFU.EX2 R36, R27 ;  /* 0x0000001b00247308 */ /* 0x0002a20000000800 */
[----:B---3--:R-:W-:Y:S01]  /*36d0*/  @!P6 FMUL R45, R45, R45 ;  /* 0x0000002d2d2de220 */ /* 0x008fe20000400000 */
[----:B------:R-:W-:Y:S01]  /*36e0*/  FSETP.GEU.AND P6, PT, R52, -126, PT ;  /* 0xc2fc00003400780b */ /* 0x000fe20003fce000 */
[----:B----4-:R-:W-:Y:S01]  /*36f0*/  FADD R25, R31, R46 ;  /* 0x0000002e1f197221 */ /* 0x010fe20000000000 */
[----:B------:R-:W-:Y:S01]  /*3700*/  FADD R33, R13, R40 ;  /* 0x000000280d217221 */ /* 0x000fe20000000000 */
[----:B------:R-:W-:Y:S01]  /*3710*/  FADD R13, R15, R32 ;  /* 0x000000200f0d7221 */ /* 0x000fe20000000000 */
[----:B------:R-:W-:Y:S01]  /*3720*/  F2FP.BF16.F32.PACK_AB R32, R32, R45 ;  /* 0x0000002d2020723e */ /* 0x000fe200000010ff */
[----:B------:R-:W-:Y:S01]  /*3730*/  @!P1 FMUL R48, R48, 0.5 ;  /* 0x3f00000030309820 */ /* 0x000fe20000400000 */
[----:B------:R3:W4:Y:S01]  /*3740*/  MUFU.EX2 R38, R12 ;  /* 0x0000000c00267308 */ /* 0x0007220000000800 */
[----:B-1----:R-:W-:Y:S01]  /*3750*/  FADD R27, R58, R61 ;  /* 0x0000003d3a1b7221 */ /* 0x002fe20000000000 */
[----:B-----5:R-:W-:-:S03]  /*3760*/  @!P2 FMUL R34, R34, R34 ;  /* 0x000000222222a220 */ /* 0x020fc60000400000 */
[----:B------:R-:W-:Y:S01]  /*3770*/  FADD R64, R27, R64 ;  /* 0x000000401b407221 */ /* 0x000fe20000000000 */
[----:B------:R-:W-:Y:S01]  /*3780*/  FADD R27, R19, R34 ;  /* 0x00000022131b7221 */ /* 0x000fe20000000000 */
[----:B------:R-:W-:Y:S01]  /*3790*/  @!P6 FMUL R52, R52, 0.5 ;  /* 0x3f0000003434e820 */ /* 0x000fe20000400000 */
[----:B------:R1:W5:Y:S01]  /*37a0*/  MUFU.EX2 R47, R44 ;  /* 0x0000002c002f7308 */ /* 0x0003620000000800 */
[----:B--2---:R-:W-:Y:S01]  /*37b0*/  @!P4 FMUL R36, R36, R36 ;  /* 0x000000242424c220 */ /* 0x004fe20000400000 */
[----:B---3--:R-:W-:Y:S01]  /*37c0*/  FADD R12, R24, R45 ;  /* 0x0000002d180c7221 */ /* 0x008fe20000000000 */
[----:B------:R-:W-:Y:S02]  /*37d0*/  F2FP.BF16.F32.PACK_AB R24, R15, R24 ;  /* 0x000000180f18723e */ /* 0x000fe400000010ff */
[----:B------:R-:W-:Y:S01]  /*37e0*/  FADD R40, R43, R36 ;  /* 0x000000242b287221 */ /* 0x000fe20000000000 */
[----:B------:R-:W-:Y:S02]  /*37f0*/  SHF.L.U32 R15, RZ, 0x1f, RZ ;  /* 0x0000001fff0f7819 */ /* 0x000fe400000006ff */
[----:B------:R2:W3:Y:S01]  /*3800*/  MUFU.EX2 R49, R48 ;  /* 0x0000003000317308 */ /* 0x0004e20000000800 */
[----:B-1----:R-:W-:Y:S01]  /*3810*/  FADD R44, R60, R55 ;  /* 0x000000373c2c7221 */ /* 0x002fe20000000000 */
[----:B----4-:R-:W-:Y:S01]  /*3820*/  @!P5 FMUL R38, R38, R38 ;  /* 0x000000262626d220 */ /* 0x010fe20000400000 */
[----:B------:R-:W-:-:S02]  /*3830*/  FADD R13, R13, R40 ;  /* 0x000000280d0d7221 */ /* 0x000fc40000000000 */
[----:B------:R-:W-:-:S03]  /*3840*/  FADD R37, R25, R44 ;  /* 0x0000002c19257221 */ /* 0x000fc60000000000 */
[----:B------:R1:W4:Y:S01]  /*3850*/  MUFU.EX2 R51, R52 ;  /* 0x0000003400337308 */ /* 0x0003220000000800 */
[----:B--2---:R-:W-:Y:S01]  /*3860*/  FADD R48, R39, R62 ;  /* 0x0000003e27307221 */ /* 0x004fe20000000000 */
[----:B-----5:R-:W-:Y:S01]  /*3870*/  @!P3 FMUL R47, R47, R47 ;  /* 0x0000002f2f2fb220 */ /* 0x020fe20000400000 */
[----:B------:R-:W-:Y:S01]  /*3880*/  FADD R64, R37, R64 ;  /* 0x0000004025407221 */ /* 0x000fe20000000000 */
[----:B------:R-:W-:Y:S02]  /*3890*/  F2FP.BF16.F32.PACK_AB R37, R55, R54 ;  /* 0x000000363725723e */ /* 0x000fe400000010ff */
[----:B------:R-:W-:Y:S01]  /*38a0*/  FADD R25, R26, R47 ;  /* 0x0000002f1a197221 */ /* 0x000fe20000000000 */
[----:B------:R-:W-:Y:S01]  /*38b0*/  F2FP.BF16.F32.PACK_AB R26, R19, R26 ;  /* 0x0000001a131a723e */ /* 0x000fe200000010ff */
[----:B------:R-:W-:Y:S02]  /*38c0*/  IMAD.MOV.U32 R19, RZ, RZ, 0x2 ;  /* 0x00000002ff137424 */ /* 0x000fe400078e00ff */
[----:B---3--:R-:W-:Y:S01]  /*38d0*/  @!P1 FMUL R49, R49, R49 ;  /* 0x0000003131319220 */ /* 0x008fe20000400000 */
[----:B-1----:R-:W-:Y:S01]  /*38e0*/  FADD R52, R29, R48 ;  /* 0x000000301d347221 */ /* 0x002fe20000000000 */
[----:B------:R-:W-:Y:S01]  /*38f0*/  FADD R48, R41, R38 ;  /* 0x0000002629307221 */ /* 0x000fe20000000000 */
[----:B------:R-:W-:Y:S01]  /*3900*/  F2FP.BF16.F32.PACK_AB R34, R34, R47 ;  /* 0x0000002f2222723e */ /* 0x000fe200000010ff */
[----:B------:R-:W-:Y:S01]  /*3910*/  FADD R29, R28, R49 ;  /* 0x000000311c1d7221 */ /* 0x000fe20000000000 */
[----:B------:R-:W-:Y:S01]  /*3920*/  FADD R33, R33, R52 ;  /* 0x0000003421217221 */ /* 0x000fe20000000000 */
[----:B------:R-:W-:Y:S01]  /*3930*/  FADD R48, R27, R48 ;  /* 0x000000301b307221 */ /* 0x000fe20000000000 */
[----:B------:R-:W-:Y:S01]  /*3940*/  F2FP.BF16.F32.PACK_AB R27, R58, R57 ;  /* 0x000000393a1b723e */ /* 0x000fe200000010ff */
[----:B----4-:R-:W-:Y:S01]  /*3950*/  @!P6 FMUL R51, R51, R51 ;  /* 0x000000333333e220 */ /* 0x010fe20000400000 */
[----:B------:R-:W-:Y:S01]  /*3960*/  FADD R12, R12, R29 ;  /* 0x0000001d0c0c7221 */ /* 0x000fe20000000000 */
[----:B------:R-:W-:Y:S01]  /*3970*/  FADD R48, R13, R48 ;  /* 0x000000300d307221 */ /* 0x000fe20000000000 */
[----:B------:R-:W-:Y:S01]  /*3980*/  F2FP.BF16.F32.PACK_AB R29, R60, R35 ;  /* 0x000000233c1d723e */ /* 0x000fe200000010ff */
[----:B------:R-:W-:Y:S01]  /*3990*/  FADD R44, R30, R51 ;  /* 0x000000331e2c7221 */ /* 0x000fe20000000000 */
[----:B------:R-:W-:-:S02]  /*39a0*/  F2FP.BF16.F32.PACK_AB R35, R61, R50 ;  /* 0x000000323d23723e */ /* 0x000fc400000010ff */
[----:B------:R-:W-:Y:S01]  /*39b0*/  F2FP.BF16.F32.PACK_AB R28, R43, R28 ;  /* 0x0000001c2b1c723e */ /* 0x000fe200000010ff */
[----:B------:R-:W-:Y:S01]  /*39c0*/  FADD R25, R25, R44 ;  /* 0x0000002c19197221 */ /* 0x000fe20000000000 */
[----:B------:R-:W-:Y:S02]  /*39d0*/  F2FP.BF16.F32.PACK_AB R30, R41, R30 ;  /* 0x0000001e291e723e */ /* 0x000fe400000010ff */
[----:B------:R-:W-:Y:S01]  /*39e0*/  F2FP.BF16.F32.PACK_AB R36, R36, R49 ;  /* 0x000000312424723e */ /* 0x000fe200000010ff */
[----:B------:R-:W-:Y:S01]  /*39f0*/  FADD R13, R12, R25 ;  /* 0x000000190c0d7221 */ /* 0x000fe20000000000 */
[----:B------:R-:W-:Y:S01]  /*3a00*/  F2FP.BF16.F32.PACK_AB R25, R31, R56 ;  /* 0x000000381f19723e */ /* 0x000fe200000010ff */
[----:B------:R-:W-:Y:S01]  /*3a10*/  FADD R12, R33, R64 ;  /* 0x00000040210c7221 */ /* 0x000fe20000000000 */
[----:B------:R-:W-:Y:S01]  /*3a20*/  F2FP.BF16.F32.PACK_AB R31, R42, R39 ;  /* 0x000000272a1f723e */ /* 0x000fe200000010ff */
[----:B------:R-:W-:Y:S01]  /*3a30*/  FADD R13, R13, R48 ;  /* 0x000000300d0d7221 */ /* 0x000fe20000000000 */
[----:B------:R-:W-:-:S02]  /*3a40*/  F2FP.BF16.F32.PACK_AB R33, R46, R59 ;  /* 0x0000003b2e21723e */ /* 0x000fc400000010ff */
[----:B------:R-:W-:Y:S02]  /*3a50*/  F2FP.BF16.F32.PACK_AB R39, R63, R62 ;  /* 0x0000003e3f27723e */ /* 0x000fe400000010ff */
[----:B------:R-:W-:-:S07]  /*3a60*/  F2FP.BF16.F32.PACK_AB R38, R38, R51 ;  /* 0x000000332626723e */ /* 0x000fce00000010ff */
.L_x_23:
[----:B-1----:R1:W2:Y:S02]  /*3a70*/  SYNCS.PHASECHK.TRANS64.TRYWAIT P1, [R2+URZ+0x19008], R15 ;  /* 0x0190080f020075a7 */ /* 0x0022a4000802017f */
[----:B--2---:R-:W-:Y:S05]  /*3a80*/  @!P1 NANOSLEEP.SYNCS 0x989680 ;  /* 0x009896800000995d */ /* 0x004fea0003900000 */
[----:B------:R-:W2:Y:S02]  /*3a90*/  @!P1 SYNCS.PHASECHK.TRANS64 P1, [R2+URZ+0x19008], R15 ;  /* 0x0190080f020095a7 */ /* 0x000ea4000802007f */
[----:B--2---:R-:W-:Y:S05]  /*3aa0*/  @!P1 BRA `(.L_x_23) ;  /* 0xfffffffc00f09947 */ /* 0x004fea000383ffff */
[----:B------:R-:W-:Y:S01]  /*3ab0*/  UIADD3 UR6, UR15, 0x500, URZ ;  /* 0x000005000f067890 */ /* 0x000fe2000fffe03f */
[----:B------:R-:W-:Y:S01]  /*3ac0*/  WARPGROUP.ARRIVE ;  /* 0x00000000000079c5 */ /* 0x000fe20000000000 */
[----:B------:R-:W-:Y:S01]  /*3ad0*/  UMOV UR7, 0x80000020 ;  /* 0x8000002000077882 */ /* 0x000fe20000000000 */
[----:B------:R-:W-:Y:S01]  /*3ae0*/  UIADD3 UR8, UR15, 0x600, URZ ;  /* 0x000006000f087890 */ /* 0x000fe2000fffe03f */
[C---:B------:R-:W-:Y:S01]  /*3af0*/  ISETP.GE.AND P1, PT, R147.reuse, 0x3, PT ;  /* 0x000000039300780c */ /* 0x040fe20003f26270 */
[----:B------:R-:W-:Y:S01]  /*3b00*/  UMOV UR19, 0x80000020 ;  /* 0x8000002000137882 */ /* 0x000fe20000000000 */
[----:B------:R-:W-:Y:S01]  /*3b10*/  UIADD3 UR10, UR15, 0x700, URZ ;  /* 0x000007000f0a7890 */ /* 0x000fe2000fffe03f */
[----:B-1----:R-:W-:Y:S01]  /*3b20*/  IADD3 R15, R2, 0x19020, RZ ;  /* 0x00019020020f7810 */ /* 0x002fe20007ffe0ff */
[----:B------:R-:W-:Y:S01]  /*3b30*/  UMOV UR11, 0x80000020 ;  /* 0x80000020000b7882 */ /* 0x000fe20000000000 */
[----:B------:R-:W-:Y:S01]  /*3b40*/  HGMMA.64x32x16.F32.BF16 R120, R24, gdesc[UR4].tnspB, RZ, !UPT, gsb0 ;  /* 0x4060000418787df0 */ /* 0x000fe2000c0018ff */
[----:B------:R-:W-:Y:S01]  /*3b50*/  UMOV UR18, UR8 ;  /* 0x0000000800127c82 */ /* 0x000fe20008000000 */
[----:B------:R-:W-:Y:S01]  /*3b60*/  UIADD3 UR12, UR15, 0x800, URZ ;  /* 0x000008000f0c7890 */ /* 0x000fe2000fffe03f */
[----:B------:R-:W-:Y:S01]  /*3b70*/  VIADD R14, R14, 0x40 ;  /* 0x000000400e0e7836 */ /* 0x000fe20000000000 */
[----:B------:R-:W-:Y:S01]  /*3b80*/  UIADD3 UR6, UR15, 0x900, URZ ;  /* 0x000009000f067890 */ /* 0x000fe2000fffe03f */
[----:B------:R-:W-:Y:S01]  /*3b90*/  IADD3 R147, R147, -0x1, RZ ;  /* 0xffffffff93937810 */ /* 0x000fe20007ffe0ff */
[----:B------:R-:W-:Y:S01]  /*3ba0*/  UMOV UR7, 0x80000020 ;  /* 0x8000002000077882 */ /* 0x000fe20000000000 */
[----:B------:R-:W-:Y:S01]  /*3bb0*/  UIADD3 UR8, UR15, 0x640, URZ ;  /* 0x000006400f087890 */ /* 0x000fe2000fffe03f */
[----:B------:R-:W-:-:S02]  /*3bc0*/  WARPGROUP.DEPBAR.LE gsb0, 0x0 ;  /* 0x00008000000079c5 */ /* 0x000fc40000010000 */
[----:B------:R-:W-:-:S06]  /*3bd0*/  WARPGROUP.ARRIVE ;  /* 0x00000000000079c5 */ /* 0x000fcc0000000000 */
[----:B------:R-:W-:Y:S01]  /*3be0*/  HGMMA.64x32x16.F32.BF16 R104, R24, gdesc[UR16].tnspB, RZ, !UPT, gsb0 ;  /* 0x4060001018687df0 */ /* 0x000fe2000c0018ff */
[----:B------:R-:W-:Y:S01]  /*3bf0*/  UMOV UR18, UR8 ;  /* 0x0000000800127c82 */ /* 0x000fe20008000000 */
[----:B------:R-:W-:Y:S01]  /*3c00*/  UMOV UR19, 0x80000020 ;  /* 0x8000002000137882 */ /* 0x000fe20000000000 */
[----:B------:R-:W-:Y:S01]  /*3c10*/  UIADD3 UR8, UR15, 0x680, URZ ;  /* 0x000006800f087890 */ /* 0x000fe2000fffe03f */
[----:B------:R-:W-:Y:S02]  /*3c20*/  WARPGROUP.DEPBAR.LE gsb0, 0x0 ;  /* 0x00008000000079c5 */ /* 0x000fe40000010000 */
        /* <DEDUP_REMOVED lines=8> */
[----:B------:R-:W-:Y:S01]  /*3cb0*/  UIADD3 UR10, UR15, 0x740, URZ ;  /* 0x000007400f0a7890 */ /* 0x000fe2000fffe03f */
[----:B------:R-:W-:Y:S01]  /*3cc0*/  UMOV UR11, 0x80000020 ;  /* 0x80000020000b7882 */ /* 0x000fe20000000000 */
[----:B------:R-:W-:Y:S02]  /*3cd0*/  WARPGROUP.DEPBAR.LE gsb0, 0x0 ;  /* 0x00008000000079c5 */ /* 0x000fe40000010000 */
[----:B------:R-:W-:-:S06]  /*3ce0*/  WARPGROUP.ARRIVE ;  /* 0x00000000000079c5 */ /* 0x000fcc0000000000 */
[----:B------:R-:W-:Y:S01]  /*3cf0*/  HGMMA.64x32x16.F32.BF16 R56, R24, gdesc[UR4].tnspB, RZ, !UPT, gsb0 ;  /* 0x4060000418387df0 */ /* 0x000fe2000c0018ff */
[----:B------:R-:W-:Y:S01]  /*3d00*/  UIADD3 UR6, UR15, 0x540, URZ ;  /* 0x000005400f067890 */ /* 0x000fe2000fffe03f */
[----:B------:R-:W-:Y:S01]  /*3d10*/  UMOV UR7, 0x80000020 ;  /* 0x8000002000077882 */ /* 0x000fe20000000000 */
[----:B------:R-:W-:Y:S02]  /*3d20*/  WARPGROUP.DEPBAR.LE gsb0, 0x0 ;  /* 0x00008000000079c5 */ /* 0x000fe40000010000 */
[----:B------:R-:W-:Y:S01]  /*3d30*/  WARPGROUP.ARRIVE ;  /* 0x00000000000079c5 */ /* 0x000fe20000000000 */
[----:B------:R-:W-:-:S05]  /*3d40*/  PRMT R24, RZ, 0x654, R15 ;  /* 0x00000654ff187816 */ /* 0x000fca000000000f */
[----:B------:R-:W-:Y:S01]  /*3d50*/  HGMMA.64x32x16.F32.BF16 R120, R28, gdesc[UR4].tnspB, R120, gsb0 ;  /* 0x406000041c787df0 */ /* 0x000fe20008001878 */
[----:B------:R-:W-:Y:S01]  /*3d60*/  UIADD3 UR6, UR15, 0x940, URZ ;  /* 0x000009400f067890 */ /* 0x000fe2000fffe03f */
[----:B------:R-:W-:Y:S01]  /*3d70*/  UMOV UR7, 0x80000020 ;  /* 0x8000002000077882 */ /* 0x000fe20000000000 */
[----:B------:R-:W-:Y:S02]  /*3d80*/  WARPGROUP.DEPBAR.LE gsb0, 0x0 ;  /* 0x00008000000079c5 */ /* 0x000fe40000010000 */
[----:B------:R-:W-:-:S06]  /*3d90*/  WARPGROUP.ARRIVE ;  /* 0x00000000000079c5 */ /* 0x000fcc0000000000 */
[----:B------:R-:W-:Y:S01]  /*3da0*/  HGMMA.64x32x16.F32.BF16 R104, R28, gdesc[UR16].tnspB, R104, gsb0 ;  /* 0x406000101c687df0 */ /* 0x000fe20008001868 */
[----:B------:R-:W-:Y:S01]  /*3db0*/  UMOV UR18, UR8 ;  /* 0x0000000800127c82 */ /* 0x000fe20008000000 */
[----:B------:R-:W-:Y:S01]  /*3dc0*/  UMOV UR19, 0x80000020 ;  /* 0x8000002000137882 */ /* 0x000fe20000000000 */
[----:B------:R-:W-:Y:S01]  /*3dd0*/  UIADD3 UR8, UR15, 0x6c0, URZ ;  /* 0x000006c00f087890 */ /* 0x000fe2000fffe03f */
        /* <DEDUP_REMOVED lines=9> */
[----:B------:R-:W-:Y:S01]  /*3e70*/  UIADD3 UR10, UR15, 0x780, URZ ;  /* 0x000007800f0a7890 */ /* 0x000fe2000fffe03f */
[----:B------:R-:W-:Y:S01]  /*3e80*/  UMOV UR11, 0x80000020 ;  /* 0x80000020000b7882 */ /* 0x000fe20000000000 */
        /* <DEDUP_REMOVED lines=38> */
[----:B------:R-:W-:Y:S03]  /*40f0*/  HGMMA.64x32x16.F32.BF16 R104, R36, gdesc[UR16].tnspB, R104, gsb0 ;  /* 0x4060001024687df0 */ /* 0x000fe60008001868 */
[----:B------:R-:W-:Y:S02]  /*4100*/  WARPGROUP.DEPBAR.LE gsb0, 0x0 ;  /* 0x00008000000079c5 */ /* 0x000fe40000010000 */
[----:B------:R-:W-:-:S06]  /*4110*/  WARPGROUP.ARRIVE ;  /* 0x00000000000079c5 */ /* 0x000fcc0000000000 */
[----:B------:R-:W-:Y:S01]  /*4120*/  HGMMA.64x32x16.F32.BF16 R88, R36, gdesc[UR8].tnspB, R88, gsb0 ;  /* 0x4060000824587df0 */ /* 0x000fe20008001858 */
[----:B------:R-:W-:Y:S01]  /*4130*/  UMOV UR10, UR12 ;  /* 0x0000000c000a7c82 */ /* 0x000fe20008000000 */
[----:B------:R-:W-:Y:S01]  /*4140*/  UMOV UR11, 0x80000020 ;  /* 0x80000020000b7882 */ /* 0x000fe20000000000 */
[----:B------:R-:W-:Y:S02]  /*4150*/  WARPGROUP.DEPBAR.LE gsb0, 0x0 ;  /* 0x00008000000079c5 */ /* 0x000fe40000010000 */
[----:B------:R-:W-:-:S06]  /*4160*/  WARPGROUP.ARRIVE ;  /* 0x00000000000079c5 */ /* 0x000fcc0000000000 */
[----:B------:R-:W-:Y:S03]  /*4170*/  HGMMA.64x32x16.F32.BF16 R72, R36, gdesc[UR8].tnspB, R72, gsb0 ;  /* 0x4060000824487df0 */ /* 0x000fe60008001848 */
[----:B------:R-:W-:Y:S02]  /*4180*/  WARPGROUP.DEPBAR.LE gsb0, 0x0 ;  /* 0x00008000000079c5 */ /* 0x000fe40000010000 */
[----:B------:R-:W-:-:S06]  /*4190*/  WARPGROUP.ARRIVE ;  /* 0x00000000000079c5 */ /* 0x000fcc0000000000 */
[----:B------:R-:W-:Y:S03]  /*41a0*/  HGMMA.64x32x16.F32.BF16 R56, R36, gdesc[UR4].tnspB, R56, gsb0 ;  /* 0x4060000424387df0 */ /* 0x000fe60008001838 */
[----:B------:R-:W-:Y:S02]  /*41b0*/  WARPGROUP.DEPBAR.LE gsb0, 0x0 ;  /* 0x00008000000079c5 */ /* 0x000fe40000010000 */
[----:B------:R1:W-:Y:S01]  /*41c0*/  SYNCS.ARRIVE.TRANS64.RED.A1T0 RZ, [R24+URZ], RZ ;  /* 0x000000ff18ff79a7 */ /* 0x0003e2000810043f */
[----:B------:R-:W-:Y:S05]  /*41d0*/  @!P1 BRA `(.L_x_24) ;  /* 0x0000002c00289947 */ /* 0x000fea0003800000 */
[----:B------:R-:W-:Y:S01]  /*41e0*/  IMAD.MOV.U32 R151, RZ, RZ, R18 ;  /* 0x000000ffff977224 */ /* 0x000fe200078e0012 */
[----:B------:R-:W-:Y:S01]  /*41f0*/  MOV R149, R17 ;  /* 0x0000001100957202 */ /* 0x000fe20000000f00 */
[----:B------:R-:W-:Y:S01]  /*4200*/  IMAD.MOV.U32 R19, RZ, RZ, 0x2 ;  /* 0x00000002ff137424 */ /* 0x000fe200078e00ff */
[----:B------:R-:W-:Y:S01]  /*4210*/  MOV R8, 0x1 ;  /* 0x0000000100087802 */ /* 0x000fe20000000f00 */
[----:B------:R-:W-:Y:S01]  /*4220*/  IMAD.MOV.U32 R5, RZ, RZ, RZ ;  /* 0x000000ffff057224 */ /* 0x000fe200078e00ff */
[----:B------:R-:W-:-:S06]  /*4230*/  ULDC.64 UR22, c[0x0][0x198] ;  /* 0x0000660000167ab9 */ /* 0x000fcc0000000a00 */
.L_x_36:
[----:B------:R-:W-:Y:S01]  /*4240*/  ISETP.GT.AND P1, PT, R147, 0x2, PT ;  /* 0x000000029300780c */ /* 0x000fe20003f24270 */
[----:B------:R-:W-:Y:S01]  /*4250*/  IMAD R18, R19, 0x8, R2 ;  /* 0x0000000813127824 */ /* 0x000fe200078e0202 */
[----:B------:R-:W-:Y:S02]  /*4260*/  IADD3 R147, R147, -0x1, RZ ;  /* 0xffffffff93937810 */ /* 0x000fe40007ffe0ff */
[----:B------:R-:W-:-:S09]  /*4270*/  SHF.L.U32 R17, R5, 0x1f, RZ ;  /* 0x0000001f05117819 */ /* 0x000fd200000006ff */
.L_x_25:
[----:B--2---:R2:W3:Y:S02]  /*4280*/  SYNCS.PHASECHK.TRANS64.TRYWAIT P2, [R18+URZ+0x19000], R17 ;  /* 0x01900011120075a7 */ /* 0x0044e4000804017f */
[----:B---3--:R-:W-:Y:S05]  /*4290*/  @!P2 NANOSLEEP.SYNCS 0x989680 ;  /* 0x009896800000a95d */ /* 0x008fea0003900000 */
[----:B------:R-:W3:Y:S02]  /*42a0*/  @!P2 SYNCS.PHASECHK.TRANS64 P2, [R18+URZ+0x19000], R17 ;  /* 0x019000111200a5a7 */ /* 0x000ee4000804007f */
[----:B---3--:R-:W-:Y:S05]  /*42b0*/  @!P2 BRA `(.L_x_25) ;  /* 0xfffffffc00f0a947 */ /* 0x008fea000383ffff */
[----:B------:R-:W-:Y:S05]  /*42c0*/  WARPSYNC.ALL ;  /* 0x0000000000007948 */ /* 0x000fea0003800000 */
[----:B------:R-:W-:Y:S01]  /*42d0*/  R2UR UR6, R19 ;  /* 0x00000000130672ca */ /* 0x000fe200000e0000 */
[----:B-1----:R-:W-:Y:S01]  /*42e0*/  WARPGROUP.ARRIVE ;  /* 0x00000000000079c5 */ /* 0x002fe20000000000 */
[----:B------:R-:W-:Y:S01]  /*42f0*/  R2UR UR48, R144 ;  /* 0x00000000903072ca */ /* 0x000fe200000e0000 */
[----:B------:R-:W-:Y:S01]  /*4300*/  UMOV UR51, 0x80000020 ;  /* 0x8000002000337882 */ /* 0x000fe20000000000 */
        /* <DEDUP_REMOVED lines=9> */
[----:B------:R-:W-:Y:S01]  /*43a0*/  UIMAD UR6, UR6, 0x500, UR14 ;  /* 0x00000500060678a4 */ /* 0x000fe2000f8e020e */
[----:B------:R-:W-:Y:S01]  /*43b0*/  R2UR UR28, R138 ;  /* 0x000000008a1c72ca */ /* 0x000fe200000e0000 */
[----:B------:R-:W-:Y:S01]  /*43c0*/  UMOV UR19, 0x80000020 ;  /* 0x8000002000137882 */ /* 0x000fe20000000000 */
[----:B------:R-:W-:Y:S01]  /*43d0*/  R2UR UR29, R139 ;  /* 0x000000008b1d72ca */ /* 0x000fe200000e0000 */
[----:B------:R-:W-:Y:S01]  /*43e0*/  UIADD3 UR7, UR6, 0x2, URZ ;  /* 0x0000000206077890 */ /* 0x000fe2000fffe03f */
[----:B------:R-:W-:Y:S01]  /*43f0*/  R2UR UR24, R136 ;  /* 0x00000000881872ca */ /* 0x000fe200000e0000 */
[----:B------:R-:W-:Y:S01]  /*4400*/  UMOV UR11, 0x80000020 ;  /* 0x80000020000b7882 */ /* 0x000fe20000000000 */
[----:B------:R-:W-:Y:S01]  /*4410*/  UMOV UR50, UR6 ;  /* 0x0000000600327c82 */ /* 0x000fe20008000000 */
[----:B------:R-:W-:Y:S01]  /*4420*/  R2UR UR25, R137 ;  /* 0x00000000891972ca */ /* 0x000fe200000e0000 */
[----:B------:R-:W-:Y:S01]  /*4430*/  HGMMA.64x64x16.F32.BF16 R24, gdesc[UR48], RZ, !UPT, gsb0 ;  /* 0x00e00000301879f0 */ /* 0x000fe2000c0018ff */
[----:B------:R-:W-:Y:S01]  /*4440*/  R2UR UR16, R22 ;  /* 0x00000000161072ca */ /* 0x000fe200000e0000 */
[----:B------:R-:W-:Y:S01]  /*4450*/  UMOV UR38, UR7 ;  /* 0x0000000700267c82 */ /* 0x000fe20008000000 */
[----:B------:R-:W-:Y:S01]  /*4460*/  UIADD3 UR7, UR6, 0x100, URZ ;  /* 0x0000010006077890 */ /* 0x000fe2000fffe03f */
[----:B------:R-:W-:Y:S01]  /*4470*/  R2UR UR17, R23 ;  /* 0x00000000171172ca */ /* 0x000fe200000e0000 */
[----:B------:R-:W-:Y:S01]  /*4480*/  UIADD3 UR58, UR6, 0x302, URZ ;  /* 0x00000302063a7890 */ /* 0x000fe2000fffe03f */
[----:B------:R-:W-:Y:S01]  /*4490*/  R2UR UR8, R20 ;  /* 0x00000000140872ca */ /* 0x000fe200000e0000 */
[----:B------:R-:W-:Y:S01]  /*44a0*/  UMOV UR59, 0x80000020 ;  /* 0x80000020003b7882 */ /* 0x000fe20000000000 */
[----:B------:R-:W-:Y:S01]  /*44b0*/  R2UR UR9, R21 ;  /* 0x00000000150972ca */ /* 0x000fe200000e0000 */
[----:B------:R-:W-:Y:S01]  /*44c0*/  UIADD3 UR46, UR6, 0x400, URZ ;  /* 0x00000400062e7890 */ /* 0x000fe2000fffe03f */
[----:B------:R-:W-:Y:S01]  /*44d0*/  ISETP.NE.AND P2, PT, R11, RZ, PT ;  /* 0x000000ff0b00720c */ /* 0x000fe20003f45270 */
[----:B------:R-:W-:Y:S01]  /*44e0*/  UMOV UR34, UR7 ;  /* 0x0000000700227c82 */ /* 0x000fe20008000000 */
[----:B------:R-:W-:Y:S01]  /*44f0*/  UIADD3 UR7, UR6, 0x102, URZ ;  /* 0x0000010206077890 */ /* 0x000fe2000fffe03f */
[----:B------:R-:W-:-:S06]  /*4500*/  UMOV UR47, 0x80000020 ;  /* 0x80000020002f7882 */ /* 0x000fcc0000000000 */
[----:B------:R-:W-:Y:S01]  /*4510*/  UMOV UR30, UR7 ;  /* 0x00000007001e7c82 */ /* 0x000fe20008000000 */
[----:B------:R-:W-:-:S07]  /*4520*/  UIADD3 UR7, UR6, 0x200, URZ ;  /* 0x0000020006077890 */ /* 0x000fce000fffe03f */
[----:B------:R-:W-:Y:S01]  /*4530*/  UMOV UR26, UR7 ;  /* 0x00000007001a7c82 */ /* 0x000fe20008000000 */
[----:B------:R-:W-:-:S07]  /*4540*/  UIADD3 UR7, UR6, 0x202, URZ ;  /* 0x0000020206077890 */ /* 0x000fce000fffe03f */
[----:B------:R-:W-:Y:S01]  /*4550*/  UMOV UR18, UR7 ;  /* 0x0000000700127c82 */ /* 0x000fe20008000000 */
[----:B------:R-:W-:Y:S02]  /*4560*/  UIADD3 UR7, UR6, 0x300, URZ ;  /* 0x0000030006077890 */ /* 0x000fe4000fffe03f */
[----:B------:R-:W-:-:S05]  /*4570*/  UIADD3 UR6, UR6, 0x402, URZ ;  /* 0x0000040206067890 */ /* 0x000fca000fffe03f */
[----:B------:R-:W-:Y:S01]  /*4580*/  UMOV UR10, UR7 ;  /* 0x00000007000a7c82 */ /* 0x000fe20008000000 */
        /* <DEDUP_REMOVED lines=29> */
[----:B------:R-:W-:Y:S05]  /*4760*/  @P2 BRA `(.L_x_26) ;  /* 0x0000000000fc2947 */ /* 0x000fea0003800000 */
[----:B------:R-:W-:-:S13]  /*4770*/  ISETP.LT.OR P3, PT, R9, 0x1, !P0 ;  /* 0x000000010900780c */ /* 0x000fda0004761670 */
[----:B------:R-:W-:Y:S05]  /*4780*/  @P3 BRA `(.L_x_27) ;  /* 0x0000000000f03947 */ /* 0x000fea0003800000 */
[----:B------:R-:W-:Y:S02]  /*4790*/  ISETP.NE.AND P4, PT, R0, RZ, PT ;  /* 0x000000ff0000720c */ /* 0x000fe40003f85270 */
[----:B--2---:R-:W-:Y:S02]  /*47a0*/  LEA R17, R7, R2, 0x3 ;  /* 0x0000000207117211 */ /* 0x004fe400078e18ff */
[----:B------:R-:W-:-:S09]  /*47b0*/  SHF.L.U32 R18, R6, 0x1f, RZ ;  /* 0x0000001f06127819 */ /* 0x000fd200000006ff */
.L_x_28:
        /* <DEDUP_REMOVED lines=10> */
.L_x_29:
[----:B-12---:R-:W-:Y:S01]  /*4860*/  IMAD R18, R7, 0x5000, R2 ;  /* 0x0000500007127824 */ /* 0x006fe200078e0202 */
[----:B------:R-:W-:Y:S01]  /*4870*/  R2UR UR49, R17 ;  /* 0x00000000113172ca */ /* 0x000fe200000e0000 */
[----:B------:R-:W-:Y:S01]  /*4880*/  UIADD3 UR30, UP0, UR22, 0x1f0, URZ ;  /* 0x000001f0161e7890 */ /* 0x000fe2000ff1e03f */
[----:B------:R-:W-:Y:S01]  /*4890*/  R2UR UR51, R10 ;  /* 0x000000000a3372ca */ /* 0x000fe200000e0000 */
[----:B------:R-:W-:Y:S01]  /*48a0*/  UMOV UR6, 0x0 ;  /* 0x0000000000067882 */ /* 0x000fe20000000000 */
[----:B------:R-:W-:Y:S01]  /*48b0*/  R2UR UR8, R18 ;  /* 0x00000000120872ca */ /* 0x000fe200000e0000 */
[----:B------:R-:W-:Y:S01]  /*48c0*/  UIADD3.X UR31, URZ, UR23, URZ, UP0, !UPT ;  /* 0x000000173f1f7290 */ /* 0x000fe200087fe43f */
[----:B------:R-:W-:Y:S01]  /*48d0*/  IADD3 R7, R7, 0x1, RZ ;  /* 0x0000000107077810 */ /* 0x000fe20007ffe0ff */
[----:B------:R-:W-:Y:S01]  /*48e0*/  UMOV UR7, 0x10000000 ;  /* 0x1000000000077882 */ /* 0x000fe20000000000 */
[----:B------:R-:W-:Y:S01]  /*48f0*/  UMOV UR50, URZ ;  /* 0x0000003f00327c82 */ /* 0x000fe20008000000 */
[----:B------:R-:W-:Y:S01]  /*4900*/  UMOV UR34, 0x20 ;  /* 0x0000002000227882 */ /* 0x000fe20000000000 */
[----:B------:R-:W-:Y:S01]  /*4910*/  UMOV UR36, UR52 ;  /* 0x0000003400247c82 */ /* 0x000fe20008000000 */
[----:B------:R-:W-:Y:S01]  /*4920*/  UMOV UR37, UR53 ;  /* 0x0000003500257c82 */ /* 0x000fe20008000000 */
[----:B------:R-:W-:Y:S01]  /*4930*/  UMOV UR26, 0x40 ;  /* 0x00000040001a7882 */ /* 0x000fe20000000000 */
[----:B------:R-:W-:Y:S01]  /*4940*/  UIADD3 UR49, UR49, 0x19000, URZ ;  /* 0x0001900031317890 */ /* 0x000fe2000fffe03f */
[----:B------:R-:W-:Y:S01]  /*4950*/  ISETP.NE.AND P3, PT, R7, 0x4, PT ;  /* 0x000000040700780c */ /* 0x000fe20003f65270 */
[----:B------:R-:W-:-:S02]  /*4960*/  USHF.L.U32 UR51, UR51, 0x6, URZ ;  /* 0x0000000633337899 */ /* 0x000fc4000800063f */
[----:B------:R-:W-:Y:S01]  /*4970*/  UIADD3 UR48, UR8, 0x5000, URZ ;  /* 0x0000500008307890 */ /* 0x000fe2000fffe03f */
[----:B------:R-:W-:Y:S01]  /*4980*/  SEL R17, RZ, 0x1, P3 ;  /* 0x00000001ff117807 */ /* 0x000fe20001800000 */
[----:B------:R-:W-:Y:S01]  /*4990*/  UIADD3 UR32, UR8, 0x6000, URZ ;  /* 0x0000600008207890 */ /* 0x000fe2000fffe03f */
[----:B------:R-:W-:Y:S01]  /*49a0*/  SEL R7, R7, RZ, P3 ;  /* 0x000000ff07077207 */ /* 0x000fe20001800000 */
[----:B------:R-:W-:Y:S01]  /*49b0*/  UIADD3 UR24, UR8, 0x7000, URZ ;  /* 0x0000700008187890 */ /* 0x000fe2000fffe03f */
[----:B------:R-:W-:Y:S01]  /*49c0*/  LOP3.LUT R6, R6, R17, RZ, 0x3c, !PT ;  /* 0x0000001106067212 */ /* 0x000fe200078e3cff */
[----:B------:R-:W-:Y:S02]  /*49d0*/  UIADD3 UR16, UR8, 0x8000, URZ ;  /* 0x0000800008107890 */ /* 0x000fe4000fffe03f */
[----:B------:R-:W-:Y:S01]  /*49e0*/  UIADD3 UR8, UR8, 0x9000, URZ ;  /* 0x0000900008087890 */ /* 0x000fe2000fffe03f */
[----:B------:R1:W-:Y:S01]  /*49f0*/  UTMALDG.4D [UR48], [UR30], desc[UR6] ;  /* 0x000006301e0075b4 */ /* 0x0003e20008019000 */
[----:B------:R-:W-:Y:S01]  /*4a00*/  UMOV UR33, UR49 ;  /* 0x0000003100217c82 */ /* 0x000fe20008000000 */
[----:B------:R-:W-:Y:S01]  /*4a10*/  UMOV UR35, UR51 ;  /* 0x0000003300237c82 */ /* 0x000fe20008000000 */
        /* <DEDUP_REMOVED lines=15> */
[----:B------:R1:W-:Y:S01]  /*4b10*/  UTMALDG.4D [UR24], [UR30], desc[UR6] ;  /* 0x000006181e0075b4 */ /* 0x0003e20008019000 */
[----:B------:R1:W-:Y:S01]  /*4b20*/  UTMALDG.4D [UR16], [UR30], desc[UR6] ;  /* 0x000006101e0075b4 */ /* 0x0003e20008019000 */
[----:B------:R1:W-:Y:S02]  /*4b30*/  UTMALDG.4D [UR8], [UR30], desc[UR6] ;  /* 0x000006081e0075b4 */ /* 0x0003e40008019000 */
[----:B-1----:R-:W-:Y:S01]  /*4b40*/  NOP ;  /* 0x0000000000007918 */ /* 0x002fe20000000000 */
.L_x_27:
[----:B------:R-:W-:-:S07]  /*4b50*/  VIADD R9, R9, 0xffffffff ;  /* 0xffffffff09097836 */ /* 0x000fce0000000000 */
.L_x_26:
[----:B------:R-:W-:Y:S01]  /*4b60*/  IADD3 R19, R19, 0x1, RZ ;  /* 0x0000000113137810 */ /* 0x000fe20007ffe0ff */
[----:B------:R-:W-:Y:S05]  /*4b70*/  WARPSYNC.ALL ;  /* 0x0000000000007948 */ /* 0x000fea0003800000 */
[----:B------:R-:W-:-:S04]  /*4b80*/  ISETP.NE.AND P3, PT, R19, 0x4, PT ;  /* 0x000000041300780c */ /* 0x000fc80003f65270 */
[----:B--2---:R-:W-:Y:S02]  /*4b90*/  SEL R18, RZ, 0x1, P3 ;  /* 0x00000001ff127807 */ /* 0x004fe40001800000 */
[----:B------:R-:W-:Y:S02]  /*4ba0*/  SEL R19, R19, RZ, P3 ;  /* 0x000000ff13137207 */ /* 0x000fe40001800000 */
[----:B------:R-:W-:Y:S02]  /*4bb0*/  LOP3.LUT R5, R5, R18, RZ, 0x3c, !PT ;  /* 0x0000001205057212 */ /* 0x000fe400078e3cff */
[----:B------:R-:W-:Y:S01]  /*4bc0*/  FMNMX R18, R24, R151, !PT ;  /* 0x0000009718127209 */ /* 0x000fe20007800000 */
[----:B------:R-:W-:Y:S01]  /*4bd0*/  ULDC UR6, c[0x0][0x604] ;  /* 0x0001810000067ab9 */ /* 0x000fe20000000800 */
[----:B------:R-:W-:Y:S02]  /*4be0*/  FMNMX R146, R26, R149, !PT ;  /* 0x000000951a927209 */ /* 0x000fe40007800000 */
[----:B------:R-:W-:-:S02]  /*4bf0*/  FMNMX R17, R25, R18, !PT ;  /* 0x0000001219117209 */ /* 0x000fc40007800000 */
[----:B------:R-:W-:Y:S02]  /*4c00*/  FMNMX R153, R27, R146, !PT ;  /* 0x000000921b997209 */ /* 0x000fe40007800000 */
[----:B------:R-:W-:Y:S02]  /*4c10*/  FMNMX R18, R28, R17, !PT ;  /* 0x000000111c127209 */ /* 0x000fe40007800000 */
[----:B------:R-:W-:Y:S02]  /*4c20*/  FMNMX R146, R30, R153, !PT ;  /* 0x000000991e927209 */ /* 0x000fe40007800000 */
[----:B------:R-:W-:Y:S02]  /*4c30*/  FMNMX R17, R29, R18, !PT ;  /* 0x000000121d117209 */ /* 0x000fe40007800000 */
        /* <DEDUP_REMOVED lines=24> */
[----:B------:R-:W-:-:S03]  /*4dc0*/  FMNMX R148, R55, R148, !PT ;  /* 0x0000009437947209 */ /* 0x000fc60007800000 */
[----:B------:R-:W1:Y:S04]  /*4dd0*/  SHFL.BFLY PT, R17, R146, 0x1, 0x1f ;  /* 0x0c201f0092117f89 */ /* 0x000e6800000e0000 */
[----:B------:R-:W2:Y:S01]  /*4de0*/  SHFL.BFLY PT, R153, R148, 0x1, 0x1f ;  /* 0x0c201f0094997f89 */ /* 0x000ea200000e0000 */
[----:B-1----:R-:W-:Y:S02]  /*4df0*/  FMNMX R152, R146, R17, !PT ;  /* 0x0000001192987209 */ /* 0x002fe40007800000 */
[----:B--2---:R-:W-:-:S03]  /*4e00*/  FMNMX R153, R148, R153, !PT ;  /* 0x0000009994997209 */ /* 0x004fc60007800000 */
[----:B------:R-:W1:Y:S04]  /*4e10*/  SHFL.BFLY PT, R17, R152, 0x2, 0x1f ;  /* 0x0c401f0098117f89 */ /* 0x000e6800000e0000 */
[----:B------:R-:W2:Y:S01]  /*4e20*/  SHFL.BFLY PT, R150, R153, 0x2, 0x1f ;  /* 0x0c401f0099967f89 */ /* 0x000ea200000e0000 */
[----:B-1----:R-:W-:Y:S01]  /*4e30*/  FMNMX R18, R152, R17, !PT ;  /* 0x0000001198127209 */ /* 0x002fe20007800000 */
[C---:B------:R-:W-:Y:S01]  /*4e40*/  IMAD R152, R8.reuse, 0x8, R15 ;  /* 0x0000000808987824 */ /* 0x040fe200078e020f */
[----:B------:R-:W-:Y:S02]  /*4e50*/  IADD3 R8, R8, 0x1, RZ ;  /* 0x0000000108087810 */ /* 0x000fe40007ffe0ff */
[----:B--2---:R-:W-:Y:S01]  /*4e60*/  FMNMX R17, R153, R150, !PT ;  /* 0x0000009699117209 */ /* 0x004fe20007800000 */
[----:B------:R-:W-:Y:S01]  /*4e70*/  IMAD R153, R19, 0x8, R2 ;  /* 0x0000000813997824 */ /* 0x000fe200078e0202 */
[----:B------:R-:W-:-:S02]  /*4e80*/  FSETP.NEU.AND P3, PT, R18, -INF , PT ;  /* 0xff8000001200780b */ /* 0x000fc40003f6d000 */
[C---:B------:R-:W-:Y:S02]  /*4e90*/  FSETP.NEU.AND P4, PT, R17.reuse, -INF , PT ;  /* 0xff8000001100780b */ /* 0x040fe40003f8d000 */
[----:B------:R-:W-:Y:S02]  /*4ea0*/  FSEL R154, R18, RZ, P3 ;  /* 0x000000ff129a7208 */ /* 0x000fe40001800000 */
[----:B------:R-:W-:Y:S02]  /*4eb0*/  FSEL R150, R17, RZ, P4 ;  /* 0x000000ff11967208 */ /* 0x000fe40002000000 */
[----:B------:R-:W-:Y:S01]  /*4ec0*/  PRMT R152, RZ, 0x654, R152 ;  /* 0x00000654ff987816 */ /* 0x000fe20000000098 */
[----:B------:R-:W-:Y:S02]  /*4ed0*/  FADD R146, -R154, R151 ;  /* 0x000000979a927221 */ /* 0x000fe40000000100 */
[----:B------:R-:W-:Y:S01]  /*4ee0*/  FADD R149, -R150, R149 ;  /* 0x0000009596957221 */ /* 0x000fe20000000100 */
[----:B------:R1:W-:Y:S01]  /*4ef0*/  SYNCS.ARRIVE.TRANS64.RED.A1T0 RZ, [R152+URZ], RZ ;  /* 0x000000ff98ff79a7 */ /* 0x0003e2000810043f */
[----:B------:R-:W-:-:S02]  /*4f00*/  FMUL R148, R146, UR6 ;  /* 0x0000000692947c20 */ /* 0x000fc40008400000 */
[----:B------:R-:W-:-:S03]  /*4f10*/  FMUL R151, R149, UR6 ;  /* 0x0000000695977c20 */ /* 0x000fc60008400000 */
[----:B------:R-:W-:Y:S02]  /*4f20*/  FSETP.GEU.AND P3, PT, R148, -126, PT ;  /* 0xc2fc00009400780b */ /* 0x000fe40003f6e000 */
[----:B------:R-:W-:Y:S02]  /*4f30*/  FSETP.GEU.AND P4, PT, R151, -126, PT ;  /* 0xc2fc00009700780b */ /* 0x000fe40003f8e000 */
[----:B-1----:R-:W-:-:S09]  /*4f40*/  SHF.L.U32 R152, R5, 0x1f, RZ ;  /* 0x0000001f05987819 */ /* 0x002fd200000006ff */
[----:B------:R-:W-:Y:S02]  /*4f50*/  @!P3 FMUL R148, R148, 0.5 ;  /* 0x3f0000009494b820 */ /* 0x000fe40000400000 */
[----:B------:R-:W-:Y:S02]  /*4f60*/  @!P4 FMUL R151, R151, 0.5 ;  /* 0x3f0000009797c820 */ /* 0x000fe40000400000 */
[----:B------:R-:W1:Y:S08]  /*4f70*/  MUFU.EX2 R146, R148 ;  /* 0x0000009400927308 */ /* 0x000e700000000800 */
[----:B------:R-:W2:Y:S01]  /*4f80*/  MUFU.EX2 R149, R151 ;  /* 0x0000009700957308 */ /* 0x000ea20000000800 */
[----:B-1----:R-:W-:Y:S01]  /*4f90*/  @!P3 FMUL R146, R146, R146 ;  /* 0x000000929292b220 */ /* 0x002fe20000400000 */
[----:B------:R-:W-:-:S03]  /*4fa0*/  ISETP.NE.AND P3, PT, R8, 0x4, PT ;  /* 0x000000040800780c */ /* 0x000fc60003f65270 */
[-C--:B------:R-:W-:Y:S01]  /*4fb0*/  FMUL R120, R120, R146.reuse ;  /* 0x0000009278787220 */ /* 0x080fe20000400000 */
[-C--:B------:R-:W-:Y:S01]  /*4fc0*/  FMUL R121, R121, R146.reuse ;  /* 0x0000009279797220 */ /* 0x080fe20000400000 */
[-C--:B------:R-:W-:Y:S01]  /*4fd0*/  FMUL R124, R124, R146.reuse ;  /* 0x000000927c7c7220 */ /* 0x080fe20000400000 */
[-C--:B------:R-:W-:Y:S01]  /*4fe0*/  FMUL R125, R125, R146.reuse ;  /* 0x000000927d7d7220 */ /* 0x080fe20000400000 */
[----:B--2---:R-:W-:Y:S01]  /*4ff0*/  @!P4 FMUL R149, R149, R149 ;  /* 0x000000959595c220 */ /* 0x004fe20000400000 */
[-C--:B------:R-:W-:Y:S01]  /*5000*/  FMUL R128, R128, R146.reuse ;  /* 0x0000009280807220 */ /* 0x080fe20000400000 */
        /* <DEDUP_REMOVED lines=34> */
[----:B------:R-:W-:Y:S01]  /*5230*/  FMUL R69, R69, R146 ;  /* 0x0000009245457220 */ /* 0x000fe20000400000 */
        /* <DEDUP_REMOVED lines=39> */
[----:B------:R-:W-:-:S07]  /*54b0*/  FMUL R71, R71, R149 ;  /* 0x0000009547477220 */ /* 0x000fce0000400000 */
.L_x_30:
[----:B-1----:R1:W2:Y:S02]  /*54c0*/  SYNCS.PHASECHK.TRANS64.TRYWAIT P4, [R153+URZ+0x19000], R152 ;  /* 0x01900098990075a7 */ /* 0x0022a4000808017f */
[----:B--2---:R-:W-:Y:S05]  /*54d0*/  @!P4 NANOSLEEP.SYNCS 0x989680 ;  /* 0x009896800000c95d */ /* 0x004fea0003900000 */
[----:B------:R-:W2:Y:S02]  /*54e0*/  @!P4 SYNCS.PHASECHK.TRANS64 P4, [R153+URZ+0x19000], R152 ;  /* 0x019000989900c5a7 */ /* 0x000ea4000808007f */
[----:B--2---:R-:W-:Y:S05]  /*54f0*/  @!P4 BRA `(.L_x_30) ;  /* 0xfffffffc00f0c947 */ /* 0x004fea000383ffff */
[----:B------:R-:W-:Y:S01]  /*5500*/  ULDC UR7, c[0x0][0x604] ;  /* 0x0001810000077ab9 */ /* 0x000fe20000000800 */
[----:B------:R-:W-:Y:S01]  /*5510*/  R2UR UR6, R19 ;  /* 0x00000000130672ca */ /* 0x000fe200000e0000 */
[----:B------:R-:W-:Y:S01]  /*5520*/  FMUL R148, R154, UR7 ;  /* 0x000000079a947c20 */ /* 0x000fe20008400000 */
[----:B-1----:R-:W-:Y:S01]  /*5530*/  FMUL R153, R150, UR7 ;  /* 0x0000000796997c20 */ /* 0x002fe20008400000 */
[----:B------:R-:W-:Y:S01]  /*5540*/  UMOV UR19, 0x80000020 ;  /* 0x8000002000137882 */ /* 0x000fe20000000000 */
[----:B------:R-:W-:Y:S01]  /*5550*/  UMOV UR11, 0x80000020 ;  /* 0x80000020000b7882 */ /* 0x000fe20000000000 */
[--C-:B------:R-:W-:Y:S01]  /*5560*/  FFMA R25, R25, UR7, -R148.reuse ;  /* 0x0000000719197c23 */ /* 0x100fe20008000894 */
[--C-:B------:R-:W-:Y:S01]  /*5570*/  FFMA R154, R28, UR7, -R148.reuse ;  /* 0x000000071c9a7c23 */ /* 0x100fe20008000894 */
[--C-:B------:R-:W-:Y:S01]  /*5580*/  FFMA R24, R24, UR7, -R148.reuse ;  /* 0x0000000718187c23 */ /* 0x100fe20008000894 */
[--C-:B------:R-:W-:Y:S01]  /*5590*/  FFMA R26, R26, UR7, -R153.reuse ;  /* 0x000000071a1a7c23 */ /* 0x100fe20008000899 */
[--C-:B------:R-:W-:Y:S01]  /*55a0*/  FFMA R155, R29, UR7, -R148.reuse ;  /* 0x000000071d9b7c23 */ /* 0x100fe20008000894 */
[----:B------:R-:W-:Y:S01]  /*55b0*/  FSETP.GEU.AND P4, PT, R25, -126, PT ;  /* 0xc2fc00001900780b */ /* 0x000fe20003f8e000 */
[--C-:B------:R-:W-:Y:S01]  /*55c0*/  FFMA R27, R27, UR7, -R153.reuse ;  /* 0x000000071b1b7c23 */ /* 0x100fe20008000899 */
[----:B------:R-:W-:Y:S01]  /*55d0*/  FSETP.GEU.AND P5, PT, R24, -126, PT ;  /* 0xc2fc00001800780b */ /* 0x000fe20003fae000 */
[--C-:B------:R-:W-:Y:S01]  /*55e0*/  FFMA R30, R30, UR7, -R153.reuse ;  /* 0x000000071e1e7c23 */ /* 0x100fe20008000899 */
[----:B------:R-:W-:Y:S01]  /*55f0*/  FSETP.GEU.AND P6, PT, R154, -126, PT ;  /* 0xc2fc00009a00780b */ /* 0x000fe20003fce000 */
[--C-:B------:R-:W-:Y:S01]  /*5600*/  FFMA R36, R36, UR7, -R148.reuse ;  /* 0x0000000724247c23 */ /* 0x100fe20008000894 */
[--C-:B------:R-:W-:Y:S01]  /*5610*/  FFMA R33, R33, UR7, -R148.reuse ;  /* 0x0000000721217c23 */ /* 0x100fe20008000894 */
[--C-:B------:R-:W-:Y:S01]  /*5620*/  FFMA R37, R37, UR7, -R148.reuse ;  /* 0x0000000725257c23 */ /* 0x100fe20008000894 */
[----:B------:R-:W-:Y:S01]  /*5630*/  UIMAD UR6, UR6, 0x500, UR15 ;  /* 0x00000500060678a4 */ /* 0x000fe2000f8e020f */
[--C-:B------:R-:W-:Y:S01]  /*5640*/  FFMA R38, R38, UR7, -R153.reuse ;  /* 0x0000000726267c23 */ /* 0x100fe20008000899 */
[--C-:B------:R-:W-:Y:S01]  /*5650*/  FFMA R39, R39, UR7, -R153.reuse ;  /* 0x0000000727277c23 */ /* 0x100fe20008000899 */
[----:B------:R-:W-:Y:S01]  /*5660*/  UMOV UR27, 0x80000020 ;  /* 0x80000020001b7882 */ /* 0x000fe20000000000 */
[----:B------:R-:W-:Y:S01]  /*5670*/  UIADD3 UR8, UR6, 0x100, URZ ;  /* 0x0000010006087890 */ /* 0x000fe2000fffe03f */
[----:B------:R-:W-:Y:S01]  /*5680*/  @!P4 FMUL R25, R25, 0.5 ;  /* 0x3f0000001919c820 */ /* 0x000fe20000400000 */
[----:B------:R-:W-:Y:S01]  /*5690*/  UIADD3 UR10, UR6, 0x200, URZ ;  /* 0x00000200060a7890 */ /* 0x000fe2000fffe03f */
[----:B------:R-:W-:Y:S01]  /*56a0*/  @!P5 FMUL R24, R24, 0.5 ;  /* 0x3f0000001818d820 */ /* 0x000fe20000400000 */
[----:B------:R-:W-:Y:S01]  /*56b0*/  UMOV UR18, UR6 ;  /* 0x0000000600127c82 */ /* 0x000fe20008000000 */
[----:B------:R1:W2:Y:S01]  /*56c0*/  MUFU.EX2 R28, R25 ;  /* 0x00000019001c7308 */ /* 0x0002a20000000800 */
[----:B------:R-:W-:Y:S01]  /*56d0*/  @!P6 FMUL R154, R154, 0.5 ;  /* 0x3f0000009a9ae820 */ /* 0x000fe20000400000 */
[----:B------:R-:W-:Y:S01]  /*56e0*/  UIADD3 UR12, UR6, 0x300, URZ ;  /* 0x00000300060c7890 */ /* 0x000fe2000fffe03f */
[--C-:B------:R-:W-:Y:S01]  /*56f0*/  FFMA R41, R41, UR7, -R148.reuse ;  /* 0x0000000729297c23 */ /* 0x100fe20008000894 */
[----:B------:R-:W-:Y:S01]  /*5700*/  UIADD3 UR16, UR6, 0x400, URZ ;  /* 0x0000040006107890 */ /* 0x000fe2000fffe03f */
[--C-:B------:R-:W-:Y:S01]  /*5710*/  FFMA R42, R42, UR7, -R153.reuse ;  /* 0x000000072a2a7c23 */ /* 0x100fe20008000899 */
[--C-:B------:R-:W-:Y:S01]  /*5720*/  FFMA R44, R44, UR7, -R148.reuse ;  /* 0x000000072c2c7c23 */ /* 0x100fe20008000894 */
[--C-:B------:R-:W-:Y:S01]  /*5730*/  FFMA R45, R45, UR7, -R148.reuse ;  /* 0x000000072d2d7c23 */ /* 0x100fe20008000894 */
[----:B------:R3:W4:Y:S01]  /*5740*/  MUFU.EX2 R151, R24 ;  /* 0x0000001800977308 */ /* 0x0007220000000800 */
[--C-:B-1----:R-:W-:Y:S01]  /*5750*/  FFMA R25, R32, UR7, -R148.reuse ;  /* 0x0000000720197c23 */ /* 0x102fe20008000894 */
[--C-:B------:R-:W-:Y:S01]  /*5760*/  FFMA R156, R43, UR7, -R153.reuse ;  /* 0x000000072b9c7c23 */ /* 0x100fe20008000899 */
[--C-:B------:R-:W-:Y:S01]  /*5770*/  FFMA R46, R46, UR7, -R153.reuse ;  /* 0x000000072e2e7c23 */ /* 0x100fe20008000899 */
[----:B------:R-:W-:Y:S01]  /*5780*/  FFMA R49, R49, UR7, -R148 ;  /* 0x0000000731317c23 */ /* 0x000fe20008000894 */
[--C-:B------:R-:W-:Y:S01]  /*5790*/  FFMA R51, R51, UR7, -R153.reuse ;  /* 0x0000000733337c23 */ /* 0x100fe20008000899 */
[--C-:B------:R-:W-:Y:S01]  /*57a0*/  FFMA R54, R54, UR7, -R153.reuse ;  /* 0x0000000736367c23 */ /* 0x100fe20008000899 */
[----:B------:R-:W-:Y:S01]  /*57b0*/  SEL R8, R8, RZ, P3 ;  /* 0x000000ff08087207 */ /* 0x000fe20001800000 */
[----:B------:R-:W1:Y:S01]  /*57c0*/  MUFU.EX2 R150, R154 ;  /* 0x0000009a00967308 */ /* 0x000e620000000800 */
[----:B--2---:R-:W-:Y:S01]  /*57d0*/  @!P4 FMUL R28, R28, R28 ;  /* 0x0000001c1c1cc220 */ /* 0x004fe20000400000 */
[----:B------:R-:W-:Y:S01]  /*57e0*/  FSETP.GEU.AND P4, PT, R26, -126, PT ;  /* 0xc2fc00001a00780b */ /* 0x000fe20003f8e000 */
[----:B---3--:R-:W-:Y:S01]  /*57f0*/  FFMA R24, R31, UR7, -R153 ;  /* 0x000000071f187c23 */ /* 0x008fe20008000899 */
[----:B----4-:R-:W-:Y:S01]  /*5800*/  @!P5 FMUL R151, R151, R151 ;  /* 0x000000979797d220 */ /* 0x010fe20000400000 */
[----:B------:R-:W-:-:S03]  /*5810*/  FSETP.GEU.AND P5, PT, R155, -126, PT ;  /* 0xc2fc00009b00780b */ /* 0x000fc60003fae000 */
[----:B------:R-:W-:-:S07]  /*5820*/  FFMA R13, R146, R13, R151 ;  /* 0x0000000d920d7223 */ /* 0x000fce0000000097 */
[----:B------:R-:W-:Y:S01]  /*5830*/  @!P4 FMUL R26, R26, 0.5 ;  /* 0x3f0000001a1ac820 */ /* 0x000fe20000400000 */
[----:B-1----:R-:W-:Y:S01]  /*5840*/  @!P6 FMUL R150, R150, R150 ;  /* 0x000000969696e220 */ /* 0x002fe20000400000 */
[----:B------:R-:W-:Y:S02]  /*5850*/  FSETP.GEU.AND P6, PT, R27, -126, PT ;  /* 0xc2fc00001b00780b */ /* 0x000fe40003fce000 */
[----:B------:R1:W2:Y:S01]  /*5860*/  MUFU.EX2 R152, R26 ;  /* 0x0000001a00987308 */ /* 0x0002a20000000800 */
[----:B------:R-:W-:-:S07]  /*5870*/  @!P5 FMUL R155, R155, 0.5 ;  /* 0x3f0000009b9bd820 */ /* 0x000fce0000400000 */
[----:B------:R-:W3:Y:S01]  /*5880*/  MUFU.EX2 R29, R155 ;  /* 0x0000009b001d7308 */ /* 0x000ee20000000800 */
[----:B-1----:R-:W-:Y:S02]  /*5890*/  FFMA R26, R40, UR7, -R148 ;  /* 0x00000007281a7c23 */ /* 0x002fe40008000894 */
[----:B------:R-:W-:-:S05]  /*58a0*/  @!P6 FMUL R27, R27, 0.5 ;  /* 0x3f0000001b1be820 */ /* 0x000fca0000400000 */
[----:B------:R-:W1:Y:S01]  /*58b0*/  MUFU.EX2 R155, R27 ;  /* 0x0000001b009b7308 */ /* 0x000e620000000800 */
[----:B--2---:R-:W-:Y:S01]  /*58c0*/  @!P4 FMUL R152, R152, R152 ;  /* 0x000000989898c220 */ /* 0x004fe20000400000 */
[----:B------:R-:W-:-:S03]  /*58d0*/  FSETP.GEU.AND P4, PT, R24, -126, PT ;  /* 0xc2fc00001800780b */ /* 0x000fc60003f8e000 */
[----:B------:R-:W-:Y:S01]  /*58e0*/  FFMA R12, R149, R12, R152 ;  /* 0x0000000c950c7223 */ /* 0x000fe20000000098 */
[----:B---3--:R-:W-:Y:S01]  /*58f0*/  @!P5 FMUL R29, R29, R29 ;  /* 0x0000001d1d1dd220 */ /* 0x008fe20000400000 */
[----:B------:R-:W-:-:S08]  /*5900*/  FSETP.GEU.AND P5, PT, R30, -126, PT ;  /* 0xc2fc00001e00780b */ /* 0x000fd00003fae000 */
[----:B------:R-:W-:Y:S01]  /*5910*/  @!P4 FMUL R24, R24, 0.5 ;  /* 0x3f0000001818c820 */ /* 0x000fe20000400000 */
[----:B-1----:R-:W-:Y:S01]  /*5920*/  @!P6 FMUL R155, R155, R155 ;  /* 0x0000009b9b9be220 */ /* 0x002fe20000400000 */
[----:B------:R-:W-:Y:S02]  /*5930*/  FSETP.GEU.AND P6, PT, R25, -126, PT ;  /* 0xc2fc00001900780b */ /* 0x000fe40003fce000 */
[----:B------:R1:W2:Y:S01]  /*5940*/  MUFU.EX2 R154, R24 ;  /* 0x00000018009a7308 */ /* 0x0002a20000000800 */
[----:B------:R-:W-:Y:S01]  /*5950*/  FADD R12, R12, R155 ;  /* 0x0000009b0c0c7221 */ /* 0x000fe20000000000 */
[----:B------:R-:W-:-:S06]  /*5960*/  @!P5 FMUL R30, R30, 0.5 ;  /* 0x3f0000001e1ed820 */ /* 0x000fcc0000400000 */
[----:B------:R-:W3:Y:S01]  /*5970*/  MUFU.EX2 R31, R30 ;  /* 0x0000001e001f7308 */ /* 0x000ee20000000800 */
[----:B-1----:R-:W-:Y:S02]  /*5980*/  FFMA R24, R34, UR7, -R153 ;  /* 0x0000000722187c23 */ /* 0x002fe40008000899 */
[----:B------:R-:W-:-:S05]  /*5990*/  @!P6 FMUL R25, R25, 0.5 ;  /* 0x3f0000001919e820 */ /* 0x000fca0000400000 */
[----:B------:R1:W4:Y:S01]  /*59a0*/  MUFU.EX2 R157, R25 ;  /* 0x00000019009d7308 */ /* 0x0003220000000800 */
[----:B--2---:R-:W-:Y:S01]  /*59b0*/  @!P4 FMUL R154, R154, R154 ;  /* 0x0000009a9a9ac220 */ /* 0x004fe20000400000 */
[----:B------:R-:W-:Y:S01]  /*59c0*/  FSETP.GEU.AND P4, PT, R36, -126, PT ;  /* 0xc2fc00002400780b */ /* 0x000fe20003f8e000 */
[----:B-1----:R-:W-:Y:S01]  /*59d0*/  FFMA R25, R35, UR7, -R153 ;  /* 0x0000000723197c23 */ /* 0x002fe20008000899 */
[----:B---3--:R-:W-:Y:S01]  /*59e0*/  @!P5 FMUL R31, R31, R31 ;  /* 0x0000001f1f1fd220 */ /* 0x008fe20000400000 */
[----:B------:R-:W-:-:S10]  /*59f0*/  FSETP.GEU.AND P5, PT, R33, -126, PT ;  /* 0xc2fc00002100780b */ /* 0x000fd40003fae000 */
[----:B------:R-:W-:Y:S01]  /*5a00*/  @!P4 FMUL R36, R36, 0.5 ;  /* 0x3f0000002424c820 */ /* 0x000fe20000400000 */
[----:B------:R-:W-:Y:S01]  /*5a10*/  F2FP.BF16.F32.PACK_AB R27, R154, R31 ;  /* 0x0000001f9a1b723e */ /* 0x000fe200000010ff */
[----:B----4-:R-:W-:Y:S01]  /*5a20*/  @!P6 FMUL R157, R157, R157 ;  /* 0x0000009d9d9de220 */ /* 0x010fe20000400000 */
[----:B------:R-:W-:Y:S01]  /*5a30*/  FSETP.GEU.AND P6, PT, R37, -126, PT ;  /* 0xc2fc00002500780b */ /* 0x000fe20003fce000 */
[----:B------:R-:W1:Y:S01]  /*5a40*/  MUFU.EX2 R32, R36 ;  /* 0x0000002400207308 */ /* 0x000e620000000800 */
[----:B------:R-:W-:Y:S01]  /*5a50*/  FADD R31, R12, R31 ;  /* 0x0000001f0c1f7221 */ /* 0x000fe20000000000 */
[C---:B------:R-:W-:Y:S02]  /*5a60*/  LEA R12, R8.reuse, R15, 0x3 ;  /* 0x0000000f080c7211 */ /* 0x040fe400078e18ff */
[----:B------:R-:W-:Y:S01]  /*5a70*/  IADD3 R8, R8, 0x1, RZ ;  /* 0x0000000108087810 */ /* 0x000fe20007ffe0ff */
[----:B------:R-:W-:Y:S01]  /*5a80*/  @!P5 FMUL R33, R33, 0.5 ;  /* 0x3f0000002121d820 */ /* 0x000fe20000400000 */
[----:B------:R-:W-:Y:S01]  /*5a90*/  FADD R154, R31, R154 ;  /* 0x0000009a1f9a7221 */ /* 0x000fe20000000000 */
[----:B------:R-:W-:-:S02]  /*5aa0*/  PRMT R12, RZ, 0x654, R12 ;  /* 0x00000654ff0c7816 */ /* 0x000fc4000000000c */
[----:B------:R-:W2:Y:S01]  /*5ab0*/  MUFU.EX2 R30, R33 ;  /* 0x00000021001e7308 */ /* 0x000ea20000000800 */
[C---:B------:R-:W-:Y:S02]  /*5ac0*/  ISETP.NE.AND P3, PT, R8.reuse, 0x4, PT ;  /* 0x000000040800780c */ /* 0x040fe40003f65270 */
[----:B------:R-:W-:Y:S02]  /*5ad0*/  @!P6 FMUL R37, R37, 0.5 ;  /* 0x3f0000002525e820 */ /* 0x000fe40000400000 */
[----:B------:R-:W-:Y:S01]  /*5ae0*/  SEL R8, R8, RZ, P3 ;  /* 0x000000ff08087207 */ /* 0x000fe20001800000 */
[----:B-1----:R-:W-:Y:S01]  /*5af0*/  @!P4 FMUL R32, R32, R32 ;  /* 0x000000202020c220 */ /* 0x002fe20000400000 */
[----:B------:R-:W-:Y:S01]  /*5b00*/  FSETP.GEU.AND P4, PT, R25, -126, PT ;  /* 0xc2fc00001900780b */ /* 0x000fe20003f8e000 */
[----:B------:R-:W1:Y:S01]  /*5b10*/  MUFU.EX2 R33, R37 ;  /* 0x0000002500217308 */ /* 0x000e620000000800 */
[----:B--2---:R-:W-:Y:S01]  /*5b20*/  @!P5 FMUL R30, R30, R30 ;  /* 0x0000001e1e1ed220 */ /* 0x004fe20000400000 */
[----:B------:R-:W-:-:S10]  /*5b30*/  FSETP.GEU.AND P5, PT, R24, -126, PT ;  /* 0xc2fc00001800780b */ /* 0x000fd40003fae000 */
[----:B------:R-:W-:-:S04]  /*5b40*/  @!P4 FMUL R25, R25, 0.5 ;  /* 0x3f0000001919c820 */ /* 0x000fc80000400000 */
[----:B------:R2:W3:Y:S01]  /*5b50*/  MUFU.EX2 R34, R25 ;  /* 0x0000001900227308 */ /* 0x0004e20000000800 */
[----:B-1----:R-:W-:Y:S01]  /*5b60*/  @!P6 FMUL R33, R33, R33 ;  /* 0x000000212121e220 */ /* 0x002fe20000400000 */
[----:B------:R-:W-:Y:S01]  /*5b70*/  FSETP.GEU.AND P6, PT, R38, -126, PT ;  /* 0xc2fc00002600780b */ /* 0x000fe20003fce000 */
[----:B------:R-:W-:-:S05]  /*5b80*/  @!P5 FMUL R24, R24, 0.5 ;  /* 0x3f0000001818d820 */ /* 0x000fca0000400000 */
[----:B------:R1:W4:Y:S01]  /*5b90*/  MUFU.EX2 R159, R24 ;  /* 0x00000018009f7308 */ /* 0x0003220000000800 */
[----:B--2---:R-:W-:-:S06]  /*5ba0*/  F2FP.BF16.F32.PACK_AB R25, R155, R152 ;  /* 0x000000989b19723e */ /* 0x004fcc00000010ff */
[----:B------:R-:W-:Y:S01]  /*5bb0*/  @!P6 FMUL R38, R38, 0.5 ;  /* 0x3f0000002626e820 */ /* 0x000fe20000400000 */
[----:B---3--:R-:W-:Y:S01]  /*5bc0*/  @!P4 FMUL R34, R34, R34 ;  /* 0x000000222222c220 */ /* 0x008fe20000400000 */
[----:B------:R-:W-:Y:S02]  /*5bd0*/  FSETP.GEU.AND P4, PT, R26, -126, PT ;  /* 0xc2fc00001a00780b */ /* 0x000fe40003f8e000 */
[----:B------:R-:W2:Y:S01]  /*5be0*/  MUFU.EX2 R35, R38 ;  /* 0x0000002600237308 */ /* 0x000ea20000000800 */
[----:B-1----:R-:W-:Y:S01]  /*5bf0*/  F2FP.BF16.F32.PACK_AB R24, R28, R151 ;  /* 0x000000971c18723e */ /* 0x002fe200000010ff */
[----:B----4-:R-:W-:Y:S01]  /*5c00*/  @!P5 FMUL R159, R159, R159 ;  /* 0x0000009f9f9fd220 */ /* 0x010fe20000400000 */
[----:B------:R-:W-:-:S08]  /*5c10*/  FSETP.GEU.AND P5, PT, R39, -126, PT ;  /* 0xc2fc00002700780b */ /* 0x000fd00003fae000 */
[----:B------:R-:W-:-:S04]  /*5c20*/  @!P4 FMUL R26, R26, 0.5 ;  /* 0x3f0000001a1ac820 */ /* 0x000fc80000400000 */
[----:B------:R1:W3:Y:S01]  /*5c30*/  MUFU.EX2 R37, R26 ;  /* 0x0000001a00257308 */ /* 0x0002e20000000800 */
[----:B--2---:R-:W-:Y:S01]  /*5c40*/  @!P6 FMUL R35, R35, R35 ;  /* 0x000000232323e220 */ /* 0x004fe20000400000 */
[----:B------:R-:W-:Y:S01]  /*5c50*/  FSETP.GEU.AND P6, PT, R41, -126, PT ;  /* 0xc2fc00002900780b */ /* 0x000fe20003fce000 */
[----:B------:R-:W-:Y:S01]  /*5c60*/  @!P5 FMUL R39, R39, 0.5 ;  /* 0x3f0000002727d820 */ /* 0x000fe20000400000 */
[----:B-1----:R-:W-:-:S04]  /*5c70*/  F2FP.BF16.F32.PACK_AB R26, R29, R150 ;  /* 0x000000961d1a723e */ /* 0x002fc800000010ff */
[----:B------:R-:W1:Y:S01]  /*5c80*/  MUFU.EX2 R36, R39 ;  /* 0x0000002700247308 */ /* 0x000e620000000800 */
[----:B------:R-:W-:-:S06]  /*5c90*/  WARPGROUP.ARRIVE ;  /* 0x00000000000079c5 */ /* 0x000fcc0000000000 */
[----:B------:R-:W-:Y:S01]  /*5ca0*/  @!P6 FMUL R41, R41, 0.5 ;  /* 0x3f0000002929e820 */ /* 0x000fe20000400000 */
[----:B---3--:R-:W-:Y:S01]  /*5cb0*/  @!P4 FMUL R37, R37, R37 ;  /* 0x000000252525c220 */ /* 0x008fe20000400000 */
[----:B------:R-:W-:Y:S01]  /*5cc0*/  FSETP.GEU.AND P4, PT, R45, -126, PT ;  /* 0xc2fc00002d00780b */ /* 0x000fe20003f8e000 */
[----:B------:R-:W-:Y:S01]  /*5cd0*/  HGMMA.64x32x16.F32.BF16 R120, R24, gdesc[UR16].tnspB, R120, gsb0 ;  /* 0x4060001018787df0 */ /* 0x000fe20008001878 */
[----:B------:R-:W-:Y:S01]  /*5ce0*/  UMOV UR18, UR8 ;  /* 0x0000000800127c82 */ /* 0x000fe20008000000 */
[----:B------:R-:W-:Y:S01]  /*5cf0*/  UMOV UR19, 0x80000020 ;  /* 0x8000002000137882 */ /* 0x000fe20000000000 */
[----:B------:R-:W-:Y:S01]  /*5d00*/  UIADD3 UR8, UR6, 0x40, URZ ;  /* 0x0000004006087890 */ /* 0x000fe2000fffe03f */
[----:B------:R-:W2:Y:S01]  /*5d10*/  MUFU.EX2 R40, R41 ;  /* 0x0000002900287308 */ /* 0x000ea20000000800 */
[----:B-1----:R-:W-:Y:S01]  /*5d20*/  @!P5 FMUL R36, R36, R36 ;  /* 0x000000242424d220 */ /* 0x002fe20000400000 */
[----:B------:R-:W-:-:S04]  /*5d30*/  FSETP.GEU.AND P5, PT, R44, -126, PT ;  /* 0xc2fc00002c00780b */ /* 0x000fc80003fae000 */
[----:B------:R-:W-:Y:S01]  /*5d40*/  UMOV UR26, UR8 ;  /* 0x00000008001a7c82 */ /* 0x000fe20008000000 */
[----:B------:R-:W-:Y:S01]  /*5d50*/  UIADD3 UR8, UR6, 0x80, URZ ;  /* 0x0000008006087890 */ /* 0x000fe2000fffe03f */
[----:B------:R-:W-:-:S04]  /*5d60*/  @!P4 FMUL R45, R45, 0.5 ;  /* 0x3f0000002d2dc820 */ /* 0x000fc80000400000 */
[----:B------:R1:W3:Y:S01]  /*5d70*/  MUFU.EX2 R39, R45 ;  /* 0x0000002d00277308 */ /* 0x0002e20000000800 */
[----:B--2---:R-:W-:Y:S01]  /*5d80*/  @!P6 FMUL R40, R40, R40 ;  /* 0x000000282828e220 */ /* 0x004fe20000400000 */
[----:B------:R-:W-:Y:S01]  /*5d90*/  FSETP.GEU.AND P6, PT, R42, -126, PT ;  /* 0xc2fc00002a00780b */ /* 0x000fe20003fce000 */
[----:B------:R-:W-:Y:S01]  /*5da0*/  @!P5 FMUL R44, R44, 0.5 ;  /* 0x3f0000002c2cd820 */ /* 0x000fe20000400000 */
[--C-:B-1----:R-:W-:Y:S01]  /*5db0*/  FFMA R45, R48, UR7, -R148.reuse ;  /* 0x00000007302d7c23 */ /* 0x102fe20008000894 */
[----:B------:R-:W-:-:S03]  /*5dc0*/  FFMA R48, R52, UR7, -R148 ;  /* 0x0000000734307c23 */ /* 0x000fc60008000894 */
[----:B------:R1:W2:Y:S01]  /*5dd0*/  MUFU.EX2 R38, R44 ;  /* 0x0000002c00267308 */ /* 0x0002a20000000800 */
[----:B---3--:R-:W-:Y:S01]  /*5de0*/  @!P4 FMUL R39, R39, R39 ;  /* 0x000000272727c220 */ /* 0x008fe20000400000 */
[----:B------:R-:W-:-:S05]  /*5df0*/  FSETP.GEU.AND P4, PT, R46, -126, PT ;  /* 0xc2fc00002e00780b */ /* 0x000fca0003f8e000 */
[----:B------:R-:W-:Y:S01]  /*5e00*/  @!P6 FMUL R42, R42, 0.5 ;  /* 0x3f0000002a2ae820 */ /* 0x000fe20000400000 */
[----:B-1----:R-:W-:Y:S01]  /*5e10*/  FFMA R44, R47, UR7, -R153 ;  /* 0x000000072f2c7c23 */ /* 0x002fe20008000899 */
[----:B------:R-:W-:-:S04]  /*5e20*/  FFMA R47, R53, UR7, -R148 ;  /* 0x00000007352f7c23 */ /* 0x000fc80008000894 */
[----:B------:R-:W1:Y:S01]  /*5e30*/  MUFU.EX2 R42, R42 ;  /* 0x0000002a002a7308 */ /* 0x000e620000000800 */
[----:B--2---:R-:W-:Y:S01]  /*5e40*/  @!P5 FMUL R38, R38, R38 ;  /* 0x000000262626d220 */ /* 0x004fe20000400000 */
[----:B------:R-:W-:Y:S01]  /*5e50*/  FSETP.GEU.AND P5, PT, R156, -126, PT ;  /* 0xc2fc00009c00780b */ /* 0x000fe20003fae000 */
[----:B------:R-:W-:Y:S01]  /*5e60*/  @!P4 FMUL R46, R46, 0.5 ;  /* 0x3f0000002e2ec820 */ /* 0x000fe20000400000 */
[----:B------:R-:W-:Y:S02]  /*5e70*/  WARPGROUP.DEPBAR.LE gsb0, 0x0 ;  /* 0x00008000000079c5 */ /* 0x000fe40000010000 */
[----:B------:R-:W-:Y:S02]  /*5e80*/  WARPGROUP.ARRIVE ;  /* 0x00000000000079c5 */ /* 0x000fe40000000000 */
[----:B------:R-:W2:Y:S04]  /*5e90*/  MUFU.EX2 R43, R46 ;  /* 0x0000002e002b7308 */ /* 0x000ea80000000800 */
[----:B------:R-:W-:Y:S01]  /*5ea0*/  HGMMA.64x32x16.F32.BF16 R104, R24, gdesc[UR16].tnspB, R104, gsb0 ;  /* 0x4060001018687df0 */ /* 0x000fe20008001868 */
[----:B------:R-:W-:Y:S01]  /*5eb0*/  UIADD3 UR18, UR6, 0x440, URZ ;  /* 0x0000044006127890 */ /* 0x000fe2000fffe03f */
[----:B-1----:R-:W-:Y:S01]  /*5ec0*/  @!P6 FMUL R42, R42, R42 ;  /* 0x0000002a2a2ae220 */ /* 0x002fe20000400000 */
[----:B------:R-:W-:Y:S01]  /*5ed0*/  UMOV UR19, 0x80000020 ;  /* 0x8000002000137882 */ /* 0x000fe20000000000 */
[----:B------:R-:W-:Y:S01]  /*5ee0*/  FSETP.GEU.AND P6, PT, R44, -126, PT ;  /* 0xc2fc00002c00780b */ /* 0x000fe20003fce000 */
[----:B------:R-:W-:-:S04]  /*5ef0*/  @!P5 FMUL R156, R156, 0.5 ;  /* 0x3f0000009c9cd820 */ /* 0x000fc80000400000 */
[----:B------:R-:W1:Y:S01]  /*5f00*/  MUFU.EX2 R41, R156 ;  /* 0x0000009c00297308 */ /* 0x000e620000000800 */
[----:B--2---:R-:W-:Y:S01]  /*5f10*/  @!P4 FMUL R43, R43, R43 ;  /* 0x0000002b2b2bc220 */ /* 0x004fe20000400000 */
[----:B------:R-:W-:-:S06]  /*5f20*/  FSETP.GEU.AND P4, PT, R49, -126, PT ;  /* 0xc2fc00003100780b */ /* 0x000fcc0003f8e000 */
[----:B------:R-:W-:-:S06]  /*5f30*/  @!P6 FMUL R44, R44, 0.5 ;  /* 0x3f0000002c2ce820 */ /* 0x000fcc0000400000 */
[----:B------:R-:W2:Y:S01]  /*5f40*/  MUFU.EX2 R44, R44 ;  /* 0x0000002c002c7308 */ /* 0x000ea20000000800 */
[----:B-1----:R-:W-:Y:S01]  /*5f50*/  @!P5 FMUL R41, R41, R41 ;  /* 0x000000292929d220 */ /* 0x002fe20000400000 */
[----:B------:R-:W-:Y:S01]  /*5f60*/  FSETP.GEU.AND P5, PT, R45, -126, PT ;  /* 0xc2fc00002d00780b */ /* 0x000fe20003fae000 */
[----:B------:R-:W-:-:S05]  /*5f70*/  @!P4 FMUL R49, R49, 0.5 ;  /* 0x3f0000003131c820 */ /* 0x000fca0000400000 */
[----:B------:R1:W3:Y:S01]  /*5f80*/  MUFU.EX2 R46, R49 ;  /* 0x00000031002e7308 */ /* 0x0002e20000000800 */
[----:B--2---:R-:W-:-:S06]  /*5f90*/  @!P6 FMUL R44, R44, R44 ;  /* 0x0000002c2c2ce220 */ /* 0x004fcc0000400000 */
[----:B------:R-:W-:Y:S01]  /*5fa0*/  @!P5 FMUL R45, R45, 0.5 ;  /* 0x3f0000002d2dd820 */ /* 0x000fe20000400000 */
[--C-:B-1----:R-:W-:Y:S01]  /*5fb0*/  FFMA R49, R50, UR7, -R153.reuse ;  /* 0x0000000732317c23 */ /* 0x102fe20008000899 */
[----:B------:R-:W-:Y:S01]  /*5fc0*/  FSETP.GEU.AND P6, PT, R47, -126, PT ;  /* 0xc2fc00002f00780b */ /* 0x000fe20003fce000 */
[----:B------:R-:W-:Y:S01]  /*5fd0*/  FFMA R50, R55, UR7, -R153 ;  /* 0x0000000737327c23 */ /* 0x000fe20008000899 */
[----:B------:R-:W-:Y:S02]  /*5fe0*/  UMOV UR7, 0x80000020 ;  /* 0x8000002000077882 */ /* 0x000fe40000000000 */
[----:B------:R-:W1:Y:S01]  /*5ff0*/  MUFU.EX2 R45, R45 ;  /* 0x0000002d002d7308 */ /* 0x000e620000000800 */
[----:B---3--:R-:W-:Y:S01]  /*6000*/  @!P4 FMUL R46, R46, R46 ;  /* 0x0000002e2e2ec220 */ /* 0x008fe20000400000 */
[----:B------:R-:W-:Y:S02]  /*6010*/  WARPGROUP.DEPBAR.LE gsb0, 0x0 ;  /* 0x00008000000079c5 */ /* 0x000fe40000010000 */
[----:B------:R-:W-:Y:S01]  /*6020*/  WARPGROUP.ARRIVE ;  /* 0x00000000000079c5 */ /* 0x000fe20000000000 */
[----:B------:R-:W-:-:S04]  /*6030*/  FSETP.GEU.AND P4, PT, R49, -126, PT ;  /* 0xc2fc00003100780b */ /* 0x000fc80003f8e000 */
[----:B------:R-:W-:Y:S01]  /*6040*/  @!P6 FMUL R47, R47, 0.5 ;  /* 0x3f0000002f2fe820 */ /* 0x000fe20000400000 */
[----:B------:R-:W-:Y:S01]  /*6050*/  HGMMA.64x32x16.F32.BF16 R88, R24, gdesc[UR8].tnspB, R88, gsb0 ;  /* 0x4060000818587df0 */ /* 0x000fe20008001858 */
[----:B------:R-:W-:Y:S01]  /*6060*/  UMOV UR10, UR12 ;  /* 0x0000000c000a7c82 */ /* 0x000fe20008000000 */
[----:B------:R-:W-:Y:S01]  /*6070*/  UMOV UR11, 0x80000020 ;  /* 0x80000020000b7882 */ /* 0x000fe20000000000 */
[----:B------:R-:W-:Y:S02]  /*6080*/  UIADD3 UR12, UR6, 0x240, URZ ;  /* 0x00000240060c7890 */ /* 0x000fe4000fffe03f */
[----:B------:R-:W2:Y:S01]  /*6090*/  MUFU.EX2 R47, R47 ;  /* 0x0000002f002f7308 */ /* 0x000ea20000000800 */
[----:B-1----:R-:W-:Y:S01]  /*60a0*/  @!P5 FMUL R45, R45, R45 ;  /* 0x0000002d2d2dd220 */ /* 0x002fe20000400000 */
[----:B------:R-:W-:Y:S01]  /*60b0*/  FSETP.GEU.AND P5, PT, R48, -126, PT ;  /* 0xc2fc00003000780b */ /* 0x000fe20003fae000 */
[----:B------:R-:W-:-:S06]  /*60c0*/  @!P4 FMUL R49, R49, 0.5 ;  /* 0x3f0000003131c820 */ /* 0x000fcc0000400000 */
[----:B------:R-:W1:Y:S06]  /*60d0*/  MUFU.EX2 R49, R49 ;  /* 0x0000003100317308 */ /* 0x000e6c0000000800 */
[----:B------:R-:W-:Y:S01]  /*60e0*/  @!P5 FMUL R48, R48, 0.5 ;  /* 0x3f0000003030d820 */ /* 0x000fe20000400000 */
[----:B--2---:R-:W-:Y:S01]  /*60f0*/  @!P6 FMUL R47, R47, R47 ;  /* 0x0000002f2f2fe220 */ /* 0x004fe20000400000 */
[----:B------:R-:W-:-:S04]  /*6100*/  FSETP.GEU.AND P6, PT, R51, -126, PT ;  /* 0xc2fc00003300780b */ /* 0x000fc80003fce000 */
[----:B------:R-:W2:Y:S01]  /*6110*/  MUFU.EX2 R48, R48 ;  /* 0x0000003000307308 */ /* 0x000ea20000000800 */
[----:B-1----:R-:W-:Y:S01]  /*6120*/  @!P4 FMUL R49, R49, R49 ;  /* 0x000000313131c220 */ /* 0x002fe20000400000 */
[----:B------:R-:W-:-:S07]  /*6130*/  FSETP.GEU.AND P4, PT, R54, -126, PT ;  /* 0xc2fc00003600780b */ /* 0x000fce0003f8e000 */
[----:B------:R-:W-:-:S04]  /*6140*/  @!P6 FMUL R51, R51, 0.5 ;  /* 0x3f0000003333e820 */ /* 0x000fc80000400000 */
[----:B------:R-:W1:Y:S01]  /*6150*/  MUFU.EX2 R52, R51 ;  /* 0x0000003300347308 */ /* 0x000e620000000800 */
[----:B--2---:R-:W-:Y:S01]  /*6160*/  @!P5 FMUL R48, R48, R48 ;  /* 0x000000303030d220 */ /* 0x004fe20000400000 */
[----:B------:R-:W-:Y:S01]  /*6170*/  FSETP.GEU.AND P5, PT, R50, -126, PT ;  /* 0xc2fc00003200780b */ /* 0x000fe20003fae000 */
[----:B------:R-:W-:Y:S01]  /*6180*/  @!P4 FMUL R54, R54, 0.5 ;  /* 0x3f0000003636c820 */ /* 0x000fe20000400000 */
[----:B------:R-:W-:Y:S02]  /*6190*/  WARPGROUP.DEPBAR.LE gsb0, 0x0 ;  /* 0x00008000000079c5 */ /* 0x000fe40000010000 */
[----:B------:R-:W-:Y:S01]  /*61a0*/  WARPGROUP.ARRIVE ;  /* 0x00000000000079c5 */ /* 0x000fe20000000000 */
[----:B-1----:R-:W-:-:S08]  /*61b0*/  @!P6 FMUL R52, R52, R52 ;  /* 0x000000343434e220 */ /* 0x002fd00000400000 */
[----:B------:R-:W-:Y:S01]  /*61c0*/  @!P5 FMUL R50, R50, 0.5 ;  /* 0x3f0000003232d820 */ /* 0x000fe20000400000 */
[----:B------:R-:W-:Y:S01]  /*61d0*/  HGMMA.64x32x16.F32.BF16 R72, R24, gdesc[UR8].tnspB, R72, gsb0 ;  /* 0x4060000818487df0 */ /* 0x000fe20008001848 */
[----:B------:R-:W-:Y:S01]  /*61e0*/  UMOV UR10, UR16 ;  /* 0x00000010000a7c82 */ /* 0x000fe20008000000 */
[----:B------:R-:W-:Y:S01]  /*61f0*/  UMOV UR11, 0x80000020 ;  /* 0x80000020000b7882 */ /* 0x000fe20000000000 */
[----:B------:R-:W-:Y:S02]  /*6200*/  UIADD3 UR16, UR6, 0x340, URZ ;  /* 0x0000034006107890 */ /* 0x000fe4000fffe03f */
[----:B------:R-:W1:Y:S02]  /*6210*/  MUFU.EX2 R50, R50 ;  /* 0x0000003200327308 */ /* 0x000e640000000800 */
[----:B-1----:R-:W-:Y:S01]  /*6220*/  @!P5 FMUL R50, R50, R50 ;  /* 0x000000323232d220 */ /* 0x002fe20000400000 */
[----:B------:R-:W-:Y:S02]  /*6230*/  WARPGROUP.DEPBAR.LE gsb0, 0x0 ;  /* 0x00008000000079c5 */ /* 0x000fe40000010000 */
[----:B------:R-:W-:-:S06]  /*6240*/  WARPGROUP.ARRIVE ;  /* 0x00000000000079c5 */ /* 0x000fcc0000000000 */
[----:B------:R-:W-:Y:S01]  /*6250*/  HGMMA.64x32x16.F32.BF16 R56, R24, gdesc[UR8].tnspB, R56, gsb0 ;  /* 0x4060000818387df0 */ /* 0x000fe20008001838 */
[----:B------:R-:W-:Y:S01]  /*6260*/  UIADD3 UR10, UR6, 0x140, URZ ;  /* 0x00000140060a7890 */ /* 0x000fe2000fffe03f */
[----:B------:R-:W-:Y:S01]  /*6270*/  UMOV UR11, 0x80000020 ;  /* 0x80000020000b7882 */ /* 0x000fe20000000000 */
[----:B------:R-:W-:Y:S02]  /*6280*/  WARPGROUP.DEPBAR.LE gsb0, 0x0 ;  /* 0x00008000000079c5 */ /* 0x000fe40000010000 */
[----:B------:R-:W-:Y:S02]  /*6290*/  F2FP.BF16.F32.PACK_AB R24, R30, R157 ;  /* 0x0000009d1e18723e */ /* 0x000fe400000010ff */
[----:B------:R-:W-:Y:S02]  /*62a0*/  F2FP.BF16.F32.PACK_AB R26, R33, R32 ;  /* 0x00000020211a723e */ /* 0x000fe400000010ff */
[----:B------:R-:W-:Y:S01]  /*62b0*/  F2FP.BF16.F32.PACK_AB R25, R34, R159 ;  /* 0x0000009f2219723e */ /* 0x000fe200000010ff */
[----:B------:R-:W-:Y:S01]  /*62c0*/  FADD R159, R154, R159 ;  /* 0x0000009f9a9f7221 */ /* 0x000fe20000000000 */
[----:B------:R-:W-:-:S03]  /*62d0*/  F2FP.BF16.F32.PACK_AB R27, R36, R35 ;  /* 0x00000023241b723e */ /* 0x000fc600000010ff */
[----:B------:R-:W-:Y:S01]  /*62e0*/  FADD R34, R159, R34 ;  /* 0x000000229f227221 */ /* 0x000fe20000000000 */
[----:B------:R-:W-:-:S03]  /*62f0*/  WARPGROUP.ARRIVE ;  /* 0x00000000000079c5 */ /* 0x000fc60000000000 */
[----:B------:R-:W-:-:S03]  /*6300*/  FADD R35, R34, R35 ;  /* 0x0000002322237221 */ /* 0x000fc60000000000 */
[----:B------:R-:W-:Y:S01]  /*6310*/  HGMMA.64x32x16.F32.BF16 R120, R24, gdesc[UR24].tnspB, R120, gsb0 ;  /* 0x4060001818787df0 */ /* 0x000fe20008001878 */
[----:B------:R-:W-:Y:S01]  /*6320*/  UMOV UR26, UR12 ;  /* 0x0000000c001a7c82 */ /* 0x000fe20008000000 */
[----:B------:R-:W-:Y:S01]  /*6330*/  UMOV UR27, 0x80000020 ;  /* 0x80000020001b7882 */ /* 0x000fe20000000000 */
[----:B------:R-:W-:Y:S01]  /*6340*/  UIADD3 UR12, UR6, 0x280, URZ ;  /* 0x00000280060c7890 */ /* 0x000fe2000fffe03f */
[----:B------:R-:W-:Y:S01]  /*6350*/  FADD R35, R35, R36 ;  /* 0x0000002423237221 */ /* 0x000fe20000000000 */
        /* <DEDUP_REMOVED lines=32> */
[----:B------:R-:W-:Y:S02]  /*6560*/  FADD R44, R43, R44 ;  /* 0x0000002c2b2c7221 */ /* 0x000fe40000000000 */
        /* <DEDUP_REMOVED lines=21> */
[----:B------:R-:W-:Y:S02]  /*66c0*/  UIADD3 UR8, UR6, 0x3c0, URZ ;  /* 0x000003c006087890 */ /* 0x000fe4000fffe03f */
[----:B------:R-:W-:Y:S01]  /*66d0*/  UIADD3 UR6, UR6, 0x4c0, URZ ;  /* 0x000004c006067890 */ /* 0x000fe2000fffe03f */
[----:B------:R-:W-:Y:S02]  /*66e0*/  WARPGROUP.DEPBAR.LE gsb0, 0x0 ;  /* 0x00008000000079c5 */ /* 0x000fe40000010000 */
[----:B------:R-:W-:Y:S01]  /*66f0*/  FADD R25, R13, R28 ;  /* 0x0000001c0d197221 */ /* 0x000fe20000000000 */
[----:B------:R-:W-:Y:S01]  /*6700*/  F2FP.BF16.F32.PACK_AB R24, R46, R45 ;  /* 0x0000002d2e18723e */ /* 0x000fe200000010ff */
[----:B------:R-:W1:Y:S01]  /*6710*/  MUFU.EX2 R13, R54 ;  /* 0x00000036000d7308 */ /* 0x000e620000000800 */
[----:B------:R-:W-:Y:S01]  /*6720*/  F2FP.BF16.F32.PACK_AB R26, R47, R48 ;  /* 0x000000302f1a723e */ /* 0x000fe200000010ff */
[----:B------:R-:W-:Y:S01]  /*6730*/  FADD R150, R25, R150 ;  /* 0x0000009619967221 */ /* 0x000fe20000000000 */
[----:B------:R-:W-:Y:S01]  /*6740*/  F2FP.BF16.F32.PACK_AB R25, R52, R49 ;  /* 0x000000313419723e */ /* 0x000fe200000010ff */
[----:B------:R-:W-:-:S02]  /*6750*/  FADD R49, R44, R49 ;  /* 0x000000312c317221 */ /* 0x000fc40000000000 */
[----:B------:R-:W-:Y:S02]  /*6760*/  FADD R150, R150, R29 ;  /* 0x0000001d96967221 */ /* 0x000fe40000000000 */
[----:B------:R-:W-:Y:S02]  /*6770*/  FADD R52, R49, R52 ;  /* 0x0000003431347221 */ /* 0x000fe40000000000 */
[----:B------:R-:W-:-:S04]  /*6780*/  FADD R157, R150, R157 ;  /* 0x0000009d969d7221 */ /* 0x000fc80000000000 */
[----:B------:R-:W-:Y:S01]  /*6790*/  FADD R157, R157, R30 ;  /* 0x0000001e9d9d7221 */ /* 0x000fe20000000000 */
[----:B-1----:R-:W-:-:S03]  /*67a0*/  @!P4 FMUL R13, R13, R13 ;  /* 0x0000000d0d0dc220 */ /* 0x002fc60000400000 */
[----:B------:R-:W-:Y:S02]  /*67b0*/  FADD R32, R157, R32 ;  /* 0x000000209d207221 */ /* 0x000fe40000000000 */
[----:B------:R-:W-:Y:S02]  /*67c0*/  F2FP.BF16.F32.PACK_AB R27, R50, R13 ;  /* 0x0000000d321b723e */ /* 0x000fe400000010ff */
[----:B------:R-:W-:Y:S02]  /*67d0*/  FADD R32, R32, R33 ;  /* 0x0000002120207221 */ /* 0x000fe40000000000 */
[----:B------:R-:W-:Y:S02]  /*67e0*/  WARPGROUP.ARRIVE ;  /* 0x00000000000079c5 */ /* 0x000fe40000000000 */
[----:B------:R-:W-:-:S04]  /*67f0*/  FADD R37, R32, R37 ;  /* 0x0000002520257221 */ /* 0x000fc80000000000 */
[----:B------:R-:W-:Y:S01]  /*6800*/  FADD R37, R37, R40 ;  /* 0x0000002825257221 */ /* 0x000fe20000000000 */
[----:B------:R-:W-:Y:S03]  /*6810*/  HGMMA.64x32x16.F32.BF16 R120, R24, gdesc[UR16].tnspB, R120, gsb0 ;  /* 0x4060001018787df0 */ /* 0x000fe60008001878 */
[----:B------:R-:W-:-:S04]  /*6820*/  FADD R38, R37, R38 ;  /* 0x0000002625267221 */ /* 0x000fc80000000000 */
[----:B------:R-:W-:-:S04]  /*6830*/  FADD R38, R38, R39 ;  /* 0x0000002726267221 */ /* 0x000fc80000000000 */
[----:B------:R-:W-:-:S04]  /*6840*/  FADD R45, R38, R45 ;  /* 0x0000002d262d7221 */ /* 0x000fc80000000000 */
[----:B------:R-:W-:-:S04]  /*6850*/  FADD R45, R45, R46 ;  /* 0x0000002e2d2d7221 */ /* 0x000fc80000000000 */
[----:B------:R-:W-:Y:S01]  /*6860*/  FADD R48, R45, R48 ;  /* 0x000000302d307221 */ /* 0x000fe20000000000 */
        /* <DEDUP_REMOVED lines=17> */
[----:B------:R-:W-:Y:S01]  /*6980*/  VIADD R24, R19, 0x1 ;  /* 0x0000000113187836 */ /* 0x000fe20000000000 */
[----:B------:R1:W-:Y:S01]  /*6990*/  SYNCS.ARRIVE.TRANS64.RED.A1T0 RZ, [R12+URZ], RZ ;  /* 0x000000ff0cff79a7 */ /* 0x0003e2000810043f */
[----:B------:R-:W-:Y:S01]  /*69a0*/  FADD R19, R52, R13 ;  /* 0x0000000d34137221 */ /* 0x000fe20000000000 */
[----:B------:R-:W-:Y:S02]  /*69b0*/  FADD R13, R48, R47 ;  /* 0x0000002f300d7221 */ /* 0x000fe40000000000 */
[----:B------:R-:W-:-:S04]  /*69c0*/  ISETP.NE.AND P4, PT, R24, 0x4, PT ;  /* 0x000000041800780c */ /* 0x000fc80003f85270 */
[----:B-1----:R-:W-:-:S04]  /*69d0*/  SEL R12, RZ, 0x1, P4 ;  /* 0x00000001ff0c7807 */ /* 0x002fc80002000000 */
[----:B------:R-:W-:Y:S01]  /*69e0*/  LOP3.LUT R5, R5, R12, RZ, 0x3c, !PT ;  /* 0x0000000c05057212 */ /* 0x000fe200078e3cff */
[----:B------:R-:W-:Y:S01]  /*69f0*/  FADD R12, R19, R50 ;  /* 0x00000032130c7221 */ /* 0x000fe20000000000 */
[----:B------:R-:W-:Y:S01]  /*6a00*/  SEL R19, R24, RZ, P4 ;  /* 0x000000ff18137207 */ /* 0x000fe20002000000 */
[----:B------:R-:W-:Y:S06]  /*6a10*/  @P2 BRA `(.L_x_31) ;  /* 0x0000000400082947 */ /* 0x000fec0003800000 */
[----:B------:R-:W-:Y:S01]  /*6a20*/  ISETP.LT.OR P2, PT, R9, 0x1, !P0 ;  /* 0x000000010900780c */ /* 0x000fe20004741670 */
[----:B------:R-:W-:-:S12]  /*6a30*/  BSSY B0, `(.L_x_32) ;  /* 0x000003f000007945 */ /* 0x000fd80003800000 */
[----:B------:R-:W-:Y:S05]  /*6a40*/  @P2 BRA `(.L_x_33) ;  /* 0x0000000000f42947 */ /* 0x000fea0003800000 */
[----:B------:R-:W-:Y:S01]  /*6a50*/  ISETP.NE.AND P3, PT, R0, RZ, PT ;  /* 0x000000ff0000720c */ /* 0x000fe20003f65270 */
[----:B------:R-:W-:Y:S01]  /*6a60*/  IMAD R24, R7, 0x8, R2 ;  /* 0x0000000807187824 */ /* 0x000fe200078e0202 */
[----:B------:R-:W-:-:S11]  /*6a70*/  SHF.L.U32 R25, R6, 0x1f, RZ ;  /* 0x0000001f06197819 */ /* 0x000fd600000006ff */
.L_x_34:
[----:B-1----:R1:W2:Y:S02]  /*6a80*/  SYNCS.PHASECHK.TRANS64.TRYWAIT P2, [R24+URZ+0x19020], R25 ;  /* 0x01902019180075a7 */ /* 0x0022a4000804017f */
[----:B--2---:R-:W-:Y:S05]  /*6a90*/  @!P2 NANOSLEEP.SYNCS 0x989680 ;  /* 0x009896800000a95d */ /* 0x004fea0003900000 */
[----:B------:R-:W2:Y:S02]  /*6aa0*/  @!P2 SYNCS.PHASECHK.TRANS64 P2, [R24+URZ+0x19020], R25 ;  /* 0x019020191800a5a7 */ /* 0x000ea4000804007f */
[----:B--2---:R-:W-:Y:S05]  /*6ab0*/  @!P2 BRA `(.L_x_34) ;  /* 0xfffffffc00f0a947 */ /* 0x004fea000383ffff */
[----:B------:R-:W-:Y:S05]  /*6ac0*/  @P3 BRA `(.L_x_35) ;  /* 0x0000000000143947 */ /* 0x000fea0003800000 */
[----:B------:R-:W-:Y:S02]  /*6ad0*/  LOP3.LUT P2, RZ, R16, 0x1f, RZ, 0xc0, !PT ;  /* 0x0000001f10ff7812 */ /* 0x000fe4000784c0ff */
[----:B-1----:R-:W-:-:S04]  /*6ae0*/  MOV R25, 0x5000 ;  /* 0x0000500000197802 */ /* 0x002fc80000000f00 */
[----:B------:R2:W-:Y:S07]  /*6af0*/  SYNCS.ARRIVE.TRANS64 RZ, [R24+URZ+0x19000], R25 ;  /* 0x0190001918ff79a7 */ /* 0x0005ee000800003f */
[----:B------:R-:W-:Y:S05]  /*6b00*/  @!P2 BRA `(.L_x_35) ;  /* 0x000000000004a947 */ /* 0x000fea0003800000 */
[----:B------:R-:W-:Y:S01]  /*6b10*/  BPT.TRAP 0x1 ;  /* 0x000000040000795c */ /* 0x000fe20000300000 */
.L_x_35:
[----:B-12---:R-:W-:Y:S01]  /*6b20*/  IMAD R25, R7, 0x5000, R2 ;  /* 0x0000500007197824 */ /* 0x006fe200078e0202 */
[----:B------:R-:W-:Y:S01]  /*6b30*/  R2UR UR49, R24 ;  /* 0x00000000183172ca */ /* 0x000fe200000e0000 */
[----:B------:R-:W-:Y:S01]  /*6b40*/  UIADD3 UR30, UP0, UR22, 0x2f0, URZ ;  /* 0x000002f0161e7890 */ /* 0x000fe2000ff1e03f */
[C---:B------:R-:W-:Y:S01]  /*6b50*/  R2UR UR51, R10.reuse ;  /* 0x000000000a3372ca */ /* 0x040fe200000e0000 */
[----:B------:R-:W-:Y:S01]  /*6b60*/  UMOV UR6, 0x0 ;  /* 0x0000000000067882 */ /* 0x000fe20000000000 */
[----:B------:R-:W-:Y:S01]  /*6b70*/  R2UR UR8, R25 ;  /* 0x00000000190872ca */ /* 0x000fe200000e0000 */
[----:B------:R-:W-:Y:S01]  /*6b80*/  UIADD3.X UR31, URZ, UR23, URZ, UP0, !UPT ;  /* 0x000000173f1f7290 */ /* 0x000fe200087fe43f */
[----:B------:R-:W-:Y:S01]  /*6b90*/  VIADD R7, R7, 0x1 ;  /* 0x0000000107077836 */ /* 0x000fe20000000000 */
[----:B------:R-:W-:Y:S01]  /*6ba0*/  UMOV UR7, 0x10000000 ;  /* 0x1000000000077882 */ /* 0x000fe20000000000 */
[----:B------:R-:W-:Y:S01]  /*6bb0*/  UMOV UR50, URZ ;  /* 0x0000003f00327c82 */ /* 0x000fe20008000000 */
[----:B------:R-:W-:Y:S01]  /*6bc0*/  UMOV UR34, 0x20 ;  /* 0x0000002000227882 */ /* 0x000fe20000000000 */
        /* <DEDUP_REMOVED lines=8> */
[----:B------:R-:W-:Y:S01]  /*6c50*/  SEL R25, RZ, 0x1, P2 ;  /* 0x00000001ff197807 */ /* 0x000fe20001000000 */
        /* <DEDUP_REMOVED lines=28> */
.L_x_33:
[----:B------:R-:W-:Y:S05]  /*6e20*/  BSYNC B0 ;  /* 0x0000000000007941 */ /* 0x000fea0003800000 */
.L_x_32:
[----:B------:R-:W-:-:S07]  /*6e30*/  VIADD R9, R9, 0xffffffff ;  /* 0xffffffff09097836 */ /* 0x000fce0000000000 */
.L_x_31:
[----:B------:R-:W-:Y:S01]  /*6e40*/  IADD3 R14, R14, 0x40, RZ ;  /* 0x000000400e0e7810 */ /* 0x000fe20007ffe0ff */
[----:B------:R-:W-:Y:S01]  /*6e50*/  IMAD.MOV.U32 R151, RZ, RZ, R18 ;  /* 0x000000ffff977224 */ /* 0x000fe200078e0012 */
[----:B------:R-:W-:Y:S01]  /*6e60*/  MOV R149, R17 ;  /* 0x0000001100957202 */ /* 0x000fe20000000f00 */
[----:B------:R-:W-:Y:S06]  /*6e70*/  @P1 BRA `(.L_x_36) ;  /* 0xffffffd000f01947 */ /* 0x000fec000383ffff */
.L_x_24:
[----:B------:R-:W-:-:S13]  /*6e80*/  ISETP.GE.AND P1, PT, R147, 0x1, PT ;  /* 0x000000019300780c */ /* 0x000fda0003f26270 */
[----:B------:R-:W-:Y:S05]  /*6e90*/  @!P1 BRA `(.L_x_37) ;  /* 0x00000034000c9947 */ /* 0x000fea0003800000 */
[----:B------:R-:W-:Y:S01]  /*6ea0*/  IMAD.MOV.U32 R149, RZ, RZ, R18 ;  /* 0x000000ffff957224 */ /* 0x000fe200078e0012 */
[----:B------:R-:W-:Y:S02]  /*6eb0*/  MOV R148, R17 ;  /* 0x0000001100947202 */ /* 0x000fe40000000f00 */
[----:B------:R-:W-:-:S07]  /*6ec0*/  LOP3.LUT R146, R16, 0x1f, RZ, 0xc0, !PT ;  /* 0x0000001f10927812 */ /* 0x000fce00078ec0ff */
.L_x_51:
[----:B------:R-:W-:Y:S01]  /*6ed0*/  IMAD R18, R19, 0x8, R2 ;  /* 0x0000000813127824 */ /* 0x000fe200078e0202 */
[----:B------:R-:W-:-:S07]  /*6ee0*/  SHF.L.U32 R17, R5, 0x1f, RZ ;  /* 0x0000001f05117819 */ /* 0x000fce00000006ff */
.L_x_38:
[----:B--2---:R2:W3:Y:S02]  /*6ef0*/  SYNCS.PHASECHK.TRANS64.TRYWAIT P1, [R18+URZ+0x19000], R17 ;  /* 0x01900011120075a7 */ /* 0x0044e4000802017f */
[----:B---3--:R-:W-:Y:S05]  /*6f00*/  @!P1 NANOSLEEP.SYNCS 0x989680 ;  /* 0x009896800000995d */ /* 0x008fea0003900000 */
[----:B------:R-:W3:Y:S02]  /*6f10*/  @!P1 SYNCS.PHASECHK.TRANS64 P1, [R18+URZ+0x19000], R17 ;  /* 0x01900011120095a7 */ /* 0x000ee4000802007f */
[----:B---3--:R-:W-:Y:S05]  /*6f20*/  @!P1 BRA `(.L_x_38) ;  /* 0xfffffffc00f09947 */ /* 0x008fea000383ffff */
[----:B------:R-:W-:Y:S05]  /*6f30*/  WARPSYNC.ALL ;  /* 0x0000000000007948 */ /* 0x000fea0003800000 */
[----:B------:R-:W-:Y:S01]  /*6f40*/  MOV R152, UR14 ;  /* 0x0000000e00987c02 */ /* 0x000fe20008000f00 */
[----:B------:R-:W-:Y:S01]  /*6f50*/  IMAD.MOV.U32 R153, RZ, RZ, -0x7fffffe0 ;  /* 0x80000020ff997424 */ /* 0x000fe200078e00ff */
[----:B------:R-:W-:Y:S01]  /*6f60*/  R2UR UR8, R144 ;  /* 0x00000000900872ca */ /* 0x000fe200000e0000 */
[----:B-1----:R-:W-:Y:S01]  /*6f70*/  WARPGROUP.ARRIVE ;  /* 0x00000000000079c5 */ /* 0x002fe20000000000 */
[----:B------:R-:W-:Y:S01]  /*6f80*/  R2UR UR9, R145 ;  /* 0x00000000910972ca */ /* 0x000fe200000e0000 */
[----:B------:R-:W-:Y:S01]  /*6f90*/  IMAD R152, R19, 0x500, R152 ;  /* 0x0000050013987824 */ /* 0x000fe200078e0298 */
[----:B------:R-:W-:Y:S01]  /*6fa0*/  R2UR UR11, R153 ;  /* 0x00000000990b72ca */ /* 0x000fe200000e0000 */
[----:B------:R-:W-:Y:S01]  /*6fb0*/  IMAD.MOV.U32 R151, RZ, RZ, -0x7fffffe0 ;  /* 0x80000020ff977424 */ /* 0x000fe200078e00ff */
[----:B------:R-:W-:Y:S01]  /*6fc0*/  ISETP.NE.AND P1, PT, R11, RZ, PT ;  /* 0x000000ff0b00720c */ /* 0x000fe20003f25270 */
[----:B------:R-:W-:Y:S01]  /*6fd0*/  IMAD.MOV.U32 R153, RZ, RZ, -0x7fffffe0 ;  /* 0x80000020ff997424 */ /* 0x000fe200078e00ff */
[----:B------:R-:W-:-:S02]  /*6fe0*/  R2UR UR10, R152 ;  /* 0x00000000980a72ca */ /* 0x000fc400000e0000 */
[----:B------:R-:W-:Y:S02]  /*6ff0*/  IADD3 R150, R152, 0x2, RZ ;  /* 0x0000000298967810 */ /* 0x000fe40007ffe0ff */
[----:B------:R-:W-:-:S09]  /*7000*/  R2UR UR7, R153 ;  /* 0x00000000990772ca */ /* 0x000fd200000e0000 */
[----:B------:R-:W-:Y:S01]  /*7010*/  HGMMA.64x64x16.F32.BF16 R24, gdesc[UR8], RZ, !UPT, gsb0 ;  /* 0x00e00000081879f0 */ /* 0x000fe2000c0018ff */
[----:B------:R-:W-:Y:S02]  /*7020*/  R2UR UR10, R150 ;  /* 0x00000000960a72ca */ /* 0x000fe400000e0000 */
[----:B------:R-:W-:Y:S01]  /*7030*/  R2UR UR11, R151 ;  /* 0x00000000970b72ca */ /* 0x000fe200000e0000 */
[----:B------:R-:W-:Y:S01]  /*7040*/  IMAD.MOV.U32 R151, RZ, RZ, -0x7fffffe0 ;  /* 0x80000020ff977424 */ /* 0x000fe200078e00ff */
[----:B------:R-:W-:Y:S02]  /*7050*/  R2UR UR8, R142 ;  /* 0x000000008e0872ca */ /* 0x000fe400000e0000 */
[----:B------:R-:W-:Y:S02]  /*7060*/  R2UR UR9, R143 ;  /* 0x000000008f0972ca */ /* 0x000fe400000e0000 */
[----:B------:R-:W-:Y:S01]  /*7070*/  IADD3 R150, R152, 0x100, RZ ;  /* 0x0000010098967810 */ /* 0x000fe20007ffe0ff */
[----:B------:R-:W-:-:S02]  /*7080*/  WARPGROUP.DEPBAR.LE gsb0, 0x0 ;  /* 0x00008000000079c5 */ /* 0x000fc40000010000 */
[----:B------:R-:W-:-:S08]  /*7090*/  WARPGROUP.ARRIVE ;  /* 0x00000000000079c5 */ /* 0x000fd00000000000 */
[----:B------:R-:W-:Y:S01]  /*70a0*/  HGMMA.64x64x16.F32.BF16 R24, gdesc[UR8], R24, gsb0 ;  /* 0x00e00000081879f0 */ /* 0x000fe20008001818 */
        /* <DEDUP_REMOVED lines=41> */
[----:B------:R-:W-:Y:S02]  /*7340*/  IADD3 R150, R152, 0x302, RZ ;  /* 0x0000030298967810 */ /* 0x000fe40007ffe0ff */
[----:B------:R-:W-:Y:S01]  /*7350*/  R2UR UR59, R151 ;  /* 0x00000000973b72ca */ /* 0x000fe200000e0000 */
[----:B------:R-:W-:Y:S01]  /*7360*/  IMAD.MOV.U32 R151, RZ, RZ, -0x7fffffe0 ;  /* 0x80000020ff977424 */ /* 0x000fe200078e00ff */
[----:B------:R-:W-:-:S02]  /*7370*/  R2UR UR58, R150 ;  /* 0x00000000963a72ca */ /* 0x000fc400000e0000 */
[----:B------:R-:W-:Y:S02]  /*7380*/  IADD3 R150, R152, 0x400, RZ ;  /* 0x0000040098967810 */ /* 0x000fe40007ffe0ff */
[----:B------:R-:W-:Y:S02]  /*7390*/  R2UR UR47, R151 ;  /* 0x00000000972f72ca */ /* 0x000fe400000e0000 */
[----:B------:R-:W-:Y:S02]  /*73a0*/  R2UR UR46, R150 ;  /* 0x00000000962e72ca */ /* 0x000fe400000e0000 */
[----:B------:R-:W-:-:S04]  /*73b0*/  IADD3 R152, R152, 0x402, RZ ;  /* 0x0000040298987810 */ /* 0x000fc80007ffe0ff */
[----:B------:R-:W-:Y:S01]  /*73c0*/  R2UR UR6, R152 ;  /* 0x00000000980672ca */ /* 0x000fe200000e0000 */
        /* <DEDUP_REMOVED lines=14> */
[----:B------:R-:W-:Y:S01]  /*74b0*/  ISETP.LT.OR P2, PT, R9, 0x1, !P0 ;  /* 0x000000010900780c */ /* 0x000fe20004741670 */
[----:B------:R-:W-:-:S12]  /*74c0*/  BSSY B0, `(.L_x_40) ;  /* 0x000003f000007945 */ /* 0x000fd80003800000 */
[----:B------:R-:W-:Y:S05]  /*74d0*/  @P2 BRA `(.L_x_41) ;  /* 0x0000000000f42947 */ /* 0x000fea0003800000 */
[----:B------:R-:W-:Y:S02]  /*74e0*/  ISETP.NE.AND P3, PT, R0, RZ, PT ;  /* 0x000000ff0000720c */ /* 0x000fe40003f65270 */
[----:B--2---:R-:W-:Y:S02]  /*74f0*/  LEA R17, R7, R2, 0x3 ;  /* 0x0000000207117211 */ /* 0x004fe400078e18ff */
[----:B------:R-:W-:-:S09]  /*7500*/  SHF.L.U32 R18, R6, 0x1f, RZ ;  /* 0x0000001f06127819 */ /* 0x000fd200000006ff */
.L_x_42:
        /* <DEDUP_REMOVED lines=10> */
.L_x_43:
[----:B-12---:R-:W-:Y:S01]  /*75b0*/  IMAD R18, R7, 0x5000, R2 ;  /* 0x0000500007127824 */ /* 0x006fe200078e0202 */
        /* <DEDUP_REMOVED lines=8> */
[----:B------:R-:W-:Y:S01]  /*7640*/  IADD3 R7, R7, 0x1, RZ ;  /* 0x0000000107077810 */ /* 0x000fe20007ffe0ff */
[----:B------:R-:W-:Y:S01]  /*7650*/  UMOV UR50, URZ ;  /* 0x0000003f00327c82 */ /* 0x000fe20008000000 */
[----:B------:R-:W-:Y:S01]  /*7660*/  UMOV UR34, 0x20 ;  /* 0x0000002000227882 */ /* 0x000fe20000000000 */
[----:B------:R-:W-:Y:S01]  /*7670*/  UMOV UR36, UR52 ;  /* 0x0000003400247c82 */ /* 0x000fe20008000000 */
[----:B------:R-:W-:Y:S01]  /*7680*/  UMOV UR37, UR53 ;  /* 0x0000003500257c82 */ /* 0x000fe20008000000 */
        /* <DEDUP_REMOVED lines=34> */
.L_x_41:
[----:B------:R-:W-:Y:S05]  /*78b0*/  BSYNC B0 ;  /* 0x0000000000007941 */ /* 0x000fea0003800000 */
.L_x_40:
[----:B------:R-:W-:-:S07]  /*78c0*/  VIADD R9, R9, 0xffffffff ;  /* 0xffffffff09097836 */ /* 0x000fce0000000000 */
.L_x_39:
[C---:B--2---:R-:W-:Y:S01]  /*78d0*/  IADD3 R17, R14.reuse, 0x1, RZ ;  /* 0x000000010e117810 */ /* 0x044fe20007ffe0ff */
[----:B------:R-:W-:Y:S01]  /*78e0*/  VIADD R18, R14, 0x8 ;  /* 0x000000080e127836 */ /* 0x000fe20000000000 */
[----:B------:R-:W-:Y:S05]  /*78f0*/  WARPSYNC.ALL ;  /* 0x0000000000007948 */ /* 0x000fea0003800000 */
[-C--:B------:R-:W-:Y:S01]  /*7900*/  ISETP.GE.AND P3, PT, R4, R17.reuse, PT ;  /* 0x000000110400720c */ /* 0x080fe20003f66270 */
[----:B------:R-:W-:Y:S01]  /*7910*/  ULDC UR6, c[0x0][0x604] ;  /* 0x0001810000067ab9 */ /* 0x000fe20000000800 */
[----:B------:R-:W-:Y:S01]  /*7920*/  ISETP.GE.AND P5, PT, R3, R17, PT ;  /* 0x000000110300720c */ /* 0x000fe20003fa6270 */
[----:B------:R-:W-:Y:S01]  /*7930*/  VIADD R19, R19, 0x1 ;  /* 0x0000000113137836 */ /* 0x000fe20000000000 */
[----:B------:R-:W-:Y:S01]  /*7940*/  IADD3 R17, R14, 0x9, RZ ;  /* 0x000000090e117810 */ /* 0x000fe20007ffe0ff */
[----:B------:R-:W-:Y:S01]  /*7950*/  BSSY B0, `(.L_x_44) ;  /* 0x00000e2000007945 */ /* 0x000fe20003800000 */
[----:B------:R-:W-:-:S02]  /*7960*/  ISETP.GE.AND P6, PT, R4, R18, PT ;  /* 0x000000120400720c */ /* 0x000fc40003fc6270 */
[----:B------:R-:W-:Y:S01]  /*7970*/  ISETP.GE.AND P4, PT, R3, R18, PT ;  /* 0x000000120300720c */ /* 0x000fe20003f86270 */
[----:B------:R-:W-:Y:S01]  /*7980*/  VIADD R18, R14, 0x10 ;  /* 0x000000100e127836 */ /* 0x000fe20000000000 */
[----:B------:R-:W-:Y:S02]  /*7990*/  FSEL R25, R25, -INF , P3 ;  /* 0xff80000019197808 */ /* 0x000fe40001800000 */
[-C--:B------:R-:W-:Y:S02]  /*79a0*/  ISETP.GE.AND P2, PT, R4, R17.reuse, PT ;  /* 0x000000110400720c */ /* 0x080fe40003f46270 */
[----:B------:R-:W-:Y:S02]  /*79b0*/  ISETP.GE.AND P3, PT, R3, R17, PT ;  /* 0x000000110300720c */ /* 0x000fe40003f66270 */
[----:B------:R-:W-:Y:S02]  /*79c0*/  IADD3 R17, R14, 0x11, RZ ;  /* 0x000000110e117810 */ /* 0x000fe40007ffe0ff */
[----:B------:R-:W-:-:S02]  /*79d0*/  FSEL R27, R27, -INF , P5 ;  /* 0xff8000001b1b7808 */ /* 0x000fc40002800000 */
[----:B------:R-:W-:Y:S02]  /*79e0*/  FSEL R28, R28, -INF , P6 ;  /* 0xff8000001c1c7808 */ /* 0x000fe40003000000 */
[-C--:B------:R-:W-:Y:S02]  /*79f0*/  ISETP.GE.AND P5, PT, R4, R18.reuse, PT ;  /* 0x000000120400720c */ /* 0x080fe40003fa6270 */
[----:B------:R-:W-:Y:S01]  /*7a00*/  ISETP.GE.AND P6, PT, R3, R18, PT ;  /* 0x000000120300720c */ /* 0x000fe20003fc6270 */
[----:B------:R-:W-:Y:S01]  /*7a10*/  VIADD R18, R14, 0x18 ;  /* 0x000000180e127836 */ /* 0x000fe20000000000 */
[----:B------:R-:W-:Y:S02]  /*7a20*/  FSEL R30, R30, -INF , P4 ;  /* 0xff8000001e1e7808 */ /* 0x000fe40002000000 */
[----:B------:R-:W-:Y:S02]  /*7a30*/  FSEL R29, R29, -INF , P2 ;  /* 0xff8000001d1d7808 */ /* 0x000fe40001000000 */
[----:B------:R-:W-:-:S02]  /*7a40*/  ISETP.GE.AND P4, PT, R4, R17, PT ;  /* 0x000000110400720c */ /* 0x000fc40003f86270 */
[C---:B------:R-:W-:Y:S02]  /*7a50*/  ISETP.GE.AND P2, PT, R3.reuse, R17, PT ;  /* 0x000000110300720c */ /* 0x040fe40003f46270 */
[----:B------:R-:W-:Y:S02]  /*7a60*/  IADD3 R17, R14, 0x19, RZ ;  /* 0x000000190e117810 */ /* 0x000fe40007ffe0ff */
[----:B------:R-:W-:Y:S02]  /*7a70*/  FSEL R32, R32, -INF , P5 ;  /* 0xff80000020207808 */ /* 0x000fe40002800000 */
[----:B------:R-:W-:Y:S02]  /*7a80*/  FSEL R34, R34, -INF , P6 ;  /* 0xff80000022227808 */ /* 0x000fe40003000000 */
[----:B------:R-:W-:Y:S02]  /*7a90*/  ISETP.GE.AND P5, PT, R3, R18, PT ;  /* 0x000000120300720c */ /* 0x000fe40003fa6270 */
[----:B------:R-:W-:-:S02]  /*7aa0*/  ISETP.GE.AND P6, PT, R4, R17, PT ;  /* 0x000000110400720c */ /* 0x000fc40003fc6270 */
[----:B------:R-:W-:Y:S02]  /*7ab0*/  FSEL R38, R38, -INF , P5 ;  /* 0xff80000026267808 */ /* 0x000fe40002800000 */
[----:B------:R-:W-:Y:S02]  /*7ac0*/  FSEL R37, R37, -INF , P6 ;  /* 0xff80000025257808 */ /* 0x000fe40003000000 */
[CC--:B------:R-:W-:Y:S02]  /*7ad0*/  ISETP.GE.AND P5, PT, R4.reuse, R14.reuse, PT ;  /* 0x0000000e0400720c */ /* 0x0c0fe40003fa6270 */
[----:B------:R-:W-:Y:S02]  /*7ae0*/  ISETP.GE.AND P6, PT, R3, R14, PT ;  /* 0x0000000e0300720c */ /* 0x000fe40003fc6270 */
[----:B------:R-:W-:Y:S02]  /*7af0*/  FSEL R31, R31, -INF , P3 ;  /* 0xff8000001f1f7808 */ /* 0x000fe40001800000 */
[----:B------:R-:W-:Y:S01]  /*7b00*/  ISETP.GE.AND P3, PT, R4, R18, PT ;  /* 0x000000120400720c */ /* 0x000fe20003f66270 */
[----:B------:R-:W-:Y:S01]  /*7b10*/  VIADD R18, R14, 0x20 ;  /* 0x000000200e127836 */ /* 0x000fe20000000000 */
[----:B------:R-:W-:-:S02]  /*7b20*/  FSEL R33, R33, -INF , P4 ;  /* 0xff80000021217808 */ /* 0x000fc40002000000 */
[----:B------:R-:W-:Y:S02]  /*7b30*/  FSEL R24, R24, -INF , P5 ;  /* 0xff80000018187808 */ /* 0x000fe40002800000 */
[----:B------:R-:W-:Y:S02]  /*7b40*/  FSEL R151, R26, -INF , P6 ;  /* 0xff8000001a977808 */ /* 0x000fe40003000000 */
[----:B------:R-:W-:Y:S02]  /*7b50*/  ISETP.GE.AND P4, PT, R3, R17, PT ;  /* 0x000000110300720c */ /* 0x000fe40003f86270 */
[----:B------:R-:W-:Y:S02]  /*7b60*/  IADD3 R17, R14, 0x21, RZ ;  /* 0x000000210e117810 */ /* 0x000fe40007ffe0ff */
[----:B------:R-:W-:Y:S02]  /*7b70*/  FMNMX R26, R24, R149, !PT ;  /* 0x00000095181a7209 */ /* 0x000fe40007800000 */
[----:B------:R-:W-:-:S02]  /*7b80*/  FMNMX R150, R151, R148, !PT ;  /* 0x0000009497967209 */ /* 0x000fc40007800000 */
[----:B------:R-:W-:Y:S02]  /*7b90*/  FSEL R35, R35, -INF , P2 ;  /* 0xff80000023237808 */ /* 0x000fe40001000000 */
[----:B------:R-:W-:Y:S02]  /*7ba0*/  FSEL R36, R36, -INF , P3 ;  /* 0xff80000024247808 */ /* 0x000fe40001800000 */
[CC--:B------:R-:W-:Y:S02]  /*7bb0*/  ISETP.GE.AND P2, PT, R4.reuse, R18.reuse, PT ;  /* 0x000000120400720c */ /* 0x0c0fe40003f46270 */
[----:B------:R-:W-:Y:S02]  /*7bc0*/  ISETP.GE.AND P3, PT, R3, R18, PT ;  /* 0x000000120300720c */ /* 0x000fe40003f66270 */
[----:B------:R-:W-:Y:S02]  /*7bd0*/  ISETP.GE.AND P5, PT, R4, R17, PT ;  /* 0x000000110400720c */ /* 0x000fe40003fa6270 */
[----:B------:R-:W-:-:S02]  /*7be0*/  IADD3 R18, R14, 0x29, RZ ;  /* 0x000000290e127810 */ /* 0x000fc40007ffe0ff */
[----:B------:R-:W-:Y:S02]  /*7bf0*/  FMNMX R153, R25, R26, !PT ;  /* 0x0000001a19997209 */ /* 0x000fe40007800000 */
[----:B------:R-:W-:Y:S02]  /*7c00*/  FMNMX R155, R27, R150, !PT ;  /* 0x000000961b9b7209 */ /* 0x000fe40007800000 */
[----:B------:R-:W-:Y:S02]  /*7c10*/  FSEL R42, R42, -INF , P3 ;  /* 0xff8000002a2a7808 */ /* 0x000fe40001800000 */
[----:B------:R-:W-:Y:S02]  /*7c20*/  FSEL R41, R41, -INF , P5 ;  /* 0xff80000029297808 */ /* 0x000fe40002800000 */
[-C--:B------:R-:W-:Y:S02]  /*7c30*/  ISETP.GE.AND P3, PT, R4, R18.reuse, PT ;  /* 0x000000120400720c */ /* 0x080fe40003f66270 */
[----:B------:R-:W-:-:S02]  /*7c40*/  ISETP.GE.AND P5, PT, R3, R18, PT ;  /* 0x000000120300720c */ /* 0x000fc40003fa6270 */
        /* <DEDUP_REMOVED lines=8> */
[----:B------:R-:W-:Y:S02]  /*7cd0*/  FSEL R39, R39, -INF , P4 ;  /* 0xff80000027277808 */ /* 0x000fe40002000000 */
[----:B------:R-:W-:Y:S01]  /*7ce0*/  ISETP.GE.AND P4, PT, R3, R17, PT ;  /* 0x000000110300720c */ /* 0x000fe20003f86270 */
[----:B------:R-:W-:Y:S01]  /*7cf0*/  VIADD R17, R14, 0x28 ;  /* 0x000000280e117836 */ /* 0x000fe20000000000 */
[----:B------:R-:W-:Y:S02]  /*7d00*/  FMNMX R18, R36, R153, !PT ;  /* 0x0000009924127209 */ /* 0x000fe40007800000 */
[----:B------:R-:W-:-:S02]  /*7d10*/  FMNMX R26, R38, R155, !PT ;  /* 0x0000009b261a7209 */ /* 0x000fc40007800000 */
[----:B------:R-:W-:Y:S02]  /*7d20*/  FSEL R40, R40, -INF , P2 ;  /* 0xff80000028287808 */ /* 0x000fe40001000000 */
[----:B------:R-:W-:Y:S02]  /*7d30*/  FMNMX R153, R37, R18, !PT ;  /* 0x0000001225997209 */ /* 0x000fe40007800000 */
[----:B------:R-:W-:Y:S02]  /*7d40*/  FMNMX R155, R39, R26, !PT ;  /* 0x0000001a279b7209 */ /* 0x000fe40007800000 */
[-C--:B------:R-:W-:Y:S02]  /*7d50*/  ISETP.GE.AND P2, PT, R4, R17.reuse, PT ;  /* 0x000000110400720c */ /* 0x080fe40003f46270 */
[----:B------:R-:W-:Y:S01]  /*7d60*/  ISETP.GE.AND P6, PT, R3, R17, PT ;  /* 0x000000110300720c */ /* 0x000fe20003fc6270 */
[----:B------:R-:W-:Y:S01]  /*7d70*/  VIADD R17, R14, 0x30 ;  /* 0x000000300e117836 */ /* 0x000fe20000000000 */
[----:B------:R-:W-:-:S02]  /*7d80*/  FSEL R43, R43, -INF , P4 ;  /* 0xff8000002b2b7808 */ /* 0x000fc40002000000 */
[----:B------:R-:W-:Y:S02]  /*7d90*/  FMNMX R18, R40, R153, !PT ;  /* 0x0000009928127209 */ /* 0x000fe40007800000 */
[----:B------:R-:W-:Y:S02]  /*7da0*/  FMNMX R26, R42, R155, !PT ;  /* 0x0000009b2a1a7209 */ /* 0x000fe40007800000 */
[----:B------:R-:W-:Y:S02]  /*7db0*/  FSEL R44, R44, -INF , P2 ;  /* 0xff8000002c2c7808 */ /* 0x000fe40001000000 */
[-C--:B------:R-:W-:Y:S02]  /*7dc0*/  ISETP.GE.AND P4, PT, R4, R17.reuse, PT ;  /* 0x000000110400720c */ /* 0x080fe40003f86270 */
[----:B------:R-:W-:Y:S02]  /*7dd0*/  ISETP.GE.AND P2, PT, R3, R17, PT ;  /* 0x000000110300720c */ /* 0x000fe40003f46270 */
[----:B------:R-:W-:-:S02]  /*7de0*/  IADD3 R17, R14, 0x31, RZ ;  /* 0x000000310e117810 */ /* 0x000fc40007ffe0ff */
[----:B------:R-:W-:Y:S02]  /*7df0*/  FSEL R46, R46, -INF , P6 ;  /* 0xff8000002e2e7808 */ /* 0x000fe40003000000 */
[----:B------:R-:W-:Y:S02]  /*7e00*/  FMNMX R153, R41, R18, !PT ;  /* 0x0000001229997209 */ /* 0x000fe40007800000 */
[----:B------:R-:W-:Y:S02]  /*7e10*/  FMNMX R155, R43, R26, !PT ;  /* 0x0000001a2b9b7209 */ /* 0x000fe40007800000 */
[----:B------:R-:W-:Y:S02]  /*7e20*/  FSEL R45, R45, -INF , P3 ;  /* 0xff8000002d2d7808 */ /* 0x000fe40001800000 */
[-C--:B------:R-:W-:Y:S02]  /*7e30*/  ISETP.GE.AND P6, PT, R4, R17.reuse, PT ;  /* 0x000000110400720c */ /* 0x080fe40003fc6270 */
[----:B------:R-:W-:Y:S01]  /*7e40*/  ISETP.GE.AND P3, PT, R3, R17, PT ;  /* 0x000000110300720c */ /* 0x000fe20003f66270 */
[----:B------:R-:W-:Y:S01]  /*7e50*/  VIADD R17, R14, 0x38 ;  /* 0x000000380e117836 */ /* 0x000fe20000000000 */
[----:B------:R-:W-:-:S02]  /*7e60*/  FSEL R47, R47, -INF , P5 ;  /* 0xff8000002f2f7808 */ /* 0x000fc40002800000 */
[----:B------:R-:W-:Y:S02]  /*7e70*/  FMNMX R18, R44, R153, !PT ;  /* 0x000000992c127209 */ /* 0x000fe40007800000 */
[----:B------:R-:W-:Y:S02]  /*7e80*/  FMNMX R26, R46, R155, !PT ;  /* 0x0000009b2e1a7209 */ /* 0x000fe40007800000 */
[----:B------:R-:W-:Y:S02]  /*7e90*/  FSEL R48, R48, -INF , P4 ;  /* 0xff80000030307808 */ /* 0x000fe40002000000 */
[----:B------:R-:W-:Y:S02]  /*7ea0*/  FSEL R50, R50, -INF , P2 ;  /* 0xff80000032327808 */ /* 0x000fe40001000000 */
[----:B------:R-:W-:Y:S02]  /*7eb0*/  FMNMX R153, R45, R18, !PT ;  /* 0x000000122d997209 */ /* 0x000fe40007800000 */
[----:B------:R-:W-:-:S02]  /*7ec0*/  FMNMX R155, R47, R26, !PT ;  /* 0x0000001a2f9b7209 */ /* 0x000fc40007800000 */
[-C--:B------:R-:W-:Y:S02]  /*7ed0*/  ISETP.GE.AND P5, PT, R4, R17.reuse, PT ;  /* 0x000000110400720c */ /* 0x080fe40003fa6270 */
[----:B------:R-:W-:Y:S02]  /*7ee0*/  ISETP.GE.AND P4, PT, R3, R17, PT ;  /* 0x000000110300720c */ /* 0x000fe40003f86270 */
[----:B------:R-:W-:Y:S02]  /*7ef0*/  IADD3 R17, R14, 0x39, RZ ;  /* 0x000000390e117810 */ /* 0x000fe40007ffe0ff */
[----:B------:R-:W-:Y:S02]  /*7f00*/  FSEL R49, R49, -INF , P6 ;  /* 0xff80000031317808 */ /* 0x000fe40003000000 */
[----:B------:R-:W-:Y:S02]  /*7f10*/  FSEL R51, R51, -INF , P3 ;  /* 0xff80000033337808 */ /* 0x000fe40001800000 */
[----:B------:R-:W-:-:S02]  /*7f20*/  FMNMX R18, R48, R153, !PT ;  /* 0x0000009930127209 */ /* 0x000fc40007800000 */
[----:B------:R-:W-:Y:S02]  /*7f30*/  FMNMX R26, R50, R155, !PT ;  /* 0x0000009b321a7209 */ /* 0x000fe40007800000 */
[-C--:B------:R-:W-:Y:S02]  /*7f40*/  ISETP.GE.AND P2, PT, R4, R17.reuse, PT ;  /* 0x000000110400720c */ /* 0x080fe40003f46270 */
[----:B------:R-:W-:Y:S02]  /*7f50*/  ISETP.GE.AND P6, PT, R3, R17, PT ;  /* 0x000000110300720c */ /* 0x000fe40003fc6270 */
[----:B------:R-:W-:Y:S02]  /*7f60*/  FSEL R52, R52, -INF , P5 ;  /* 0xff80000034347808 */ /* 0x000fe40002800000 */
[----:B------:R-:W-:Y:S02]  /*7f70*/  FSEL R54, R54, -INF , P4 ;  /* 0xff80000036367808 */ /* 0x000fe40002000000 */
[----:B------:R-:W-:-:S02]  /*7f80*/  FMNMX R17, R49, R18, !PT ;  /* 0x0000001231117209 */ /* 0x000fc40007800000 */
[----:B------:R-:W-:Y:S02]  /*7f90*/  FMNMX R153, R51, R26, !PT ;  /* 0x0000001a33997209 */ /* 0x000fe40007800000 */
[----:B------:R-:W-:Y:S02]  /*7fa0*/  FSEL R150, R53, -INF , P2 ;  /* 0xff80000035967808 */ /* 0x000fe40001000000 */
[----:B------:R-:W-:Y:S02]  /*7fb0*/  FSEL R55, R55, -INF , P6 ;  /* 0xff80000037377808 */ /* 0x000fe40003000000 */
[----:B------:R-:W-:Y:S02]  /*7fc0*/  FMNMX R17, R52, R17, !PT ;  /* 0x0000001134117209 */ /* 0x000fe40007800000 */
[----:B------:R-:W-:Y:S02]  /*7fd0*/  FMNMX R18, R54, R153, !PT ;  /* 0x0000009936127209 */ /* 0x000fe40007800000 */
[----:B------:R-:W-:-:S02]  /*7fe0*/  FMNMX R26, R150, R17, !PT ;  /* 0x00000011961a7209 */ /* 0x000fc40007800000 */
[----:B------:R-:W-:-:S03]  /*7ff0*/  FMNMX R53, R55, R18, !PT ;  /* 0x0000001237357209 */ /* 0x000fc60007800000 */
[----:B------:R-:W1:Y:S04]  /*8000*/  SHFL.BFLY PT, R17, R26, 0x1, 0x1f ;  /* 0x0c201f001a117f89 */ /* 0x000e6800000e0000 */
[----:B------:R-:W2:Y:S01]  /*8010*/  SHFL.BFLY PT, R18, R53, 0x1, 0x1f ;  /* 0x0c201f0035127f89 */ /* 0x000ea200000e0000 */
[----:B-1----:R-:W-:Y:S02]  /*8020*/  FMNMX R153, R26, R17, !PT ;  /* 0x000000111a997209 */ /* 0x002fe40007800000 */
[----:B--2---:R-:W-:-:S03]  /*8030*/  FMNMX R154, R53, R18, !PT ;  /* 0x00000012359a7209 */ /* 0x004fc60007800000 */
[----:B------:R-:W1:Y:S04]  /*8040*/  SHFL.BFLY PT, R18, R153, 0x2, 0x1f ;  /* 0x0c401f0099127f89 */ /* 0x000e6800000e0000 */
[----:B------:R-:W2:Y:S01]  /*8050*/  SHFL.BFLY PT, R17, R154, 0x2, 0x1f ;  /* 0x0c401f009a117f89 */ /* 0x000ea200000e0000 */
[----:B-1----:R-:W-:Y:S02]  /*8060*/  FMNMX R18, R153, R18, !PT ;  /* 0x0000001299127209 */ /* 0x002fe40007800000 */
[----:B--2---:R-:W-:Y:S02]  /*8070*/  FMNMX R17, R154, R17, !PT ;  /* 0x000000119a117209 */ /* 0x004fe40007800000 */
[----:B------:R-:W-:Y:S02]  /*8080*/  FSETP.NEU.AND P2, PT, R18, -INF , PT ;  /* 0xff8000001200780b */ /* 0x000fe40003f4d000 */
[----:B------:R-:W-:-:S02]  /*8090*/  FSETP.NEU.AND P3, PT, R17, -INF , PT ;  /* 0xff8000001100780b */ /* 0x000fc40003f6d000 */
[----:B------:R-:W-:Y:S02]  /*80a0*/  FSEL R156, R18, RZ, P2 ;  /* 0x000000ff129c7208 */ /* 0x000fe40001000000 */
[----:B------:R-:W-:Y:S02]  /*80b0*/  FSEL R152, R17, RZ, P3 ;  /* 0x000000ff11987208 */ /* 0x000fe40001800000 */
[C---:B------:R-:W-:Y:S01]  /*80c0*/  ISETP.NE.AND P2, PT, R19.reuse, 0x4, PT ;  /* 0x000000041300780c */ /* 0x040fe20003f45270 */
[----:B------:R-:W-:Y:S02]  /*80d0*/  FADD R26, -R156, R149 ;  /* 0x000000959c1a7221 */ /* 0x000fe40000000100 */
[----:B------:R-:W-:Y:S01]  /*80e0*/  FADD R53, -R152, R148 ;  /* 0x0000009498357221 */ /* 0x000fe20000000100 */
[----:B------:R-:W-:Y:S01]  /*80f0*/  SEL R19, R19, RZ, P2 ;  /* 0x000000ff13137207 */ /* 0x000fe20001000000 */
[----:B------:R-:W-:Y:S01]  /*8100*/  FMUL R148, R26, UR6 ;  /* 0x000000061a947c20 */ /* 0x000fe20008400000 */
[C---:B------:R-:W-:Y:S01]  /*8110*/  LEA R26, R8.reuse, R15, 0x3 ;  /* 0x0000000f081a7211 */ /* 0x040fe200078e18ff */
[----:B------:R-:W-:Y:S01]  /*8120*/  FMUL R53, R53, UR6 ;  /* 0x0000000635357c20 */ /* 0x000fe20008400000 */
[----:B------:R-:W-:-:S02]  /*8130*/  VIADD R8, R8, 0x1 ;  /* 0x0000000108087836 */ /* 0x000fc40000000000 */
[----:B------:R-:W-:Y:S02]  /*8140*/  FSETP.GEU.AND P3, PT, R148, -126, PT ;  /* 0xc2fc00009400780b */ /* 0x000fe40003f6e000 */
[----:B------:R-:W-:Y:S02]  /*8150*/  FSETP.GEU.AND P4, PT, R53, -126, PT ;  /* 0xc2fc00003500780b */ /* 0x000fe40003f8e000 */
[----:B------:R-:W-:Y:S02]  /*8160*/  PRMT R149, RZ, 0x654, R26 ;  /* 0x00000654ff957816 */ /* 0x000fe4000000001a */
[----:B------:R-:W-:Y:S02]  /*8170*/  SEL R26, RZ, 0x1, P2 ;  /* 0x00000001ff1a7807 */ /* 0x000fe40001000000 */
[----:B------:R1:W-:Y:S01]  /*8180*/  SYNCS.ARRIVE.TRANS64.RED.A1T0 RZ, [R149+URZ], RZ ;  /* 0x000000ff95ff79a7 */ /* 0x0003e2000810043f */
[----:B------:R-:W-:Y:S02]  /*8190*/  ISETP.NE.AND P2, PT, R8, 0x4, PT ;  /* 0x000000040800780c */ /* 0x000fe40003f45270 */
[----:B------:R-:W-:-:S02]  /*81a0*/  LOP3.LUT R5, R5, R26, RZ, 0x3c, !PT ;  /* 0x0000001a05057212 */ /* 0x000fc400078e3cff */
[----:B------:R-:W-:Y:S02]  /*81b0*/  @!P3 FMUL R148, R148, 0.5 ;  /* 0x3f0000009494b820 */ /* 0x000fe40000400000 */
[----:B------:R-:W-:Y:S01]  /*81c0*/  @!P4 FMUL R53, R53, 0.5 ;  /* 0x3f0000003535c820 */ /* 0x000fe20000400000 */
[----:B-1----:R-:W-:Y:S02]  /*81d0*/  LEA R149, R19, R2, 0x3 ;  /* 0x0000000213957211 */ /* 0x002fe400078e18ff */
[----:B------:R-:W-:Y:S01]  /*81e0*/  SHF.L.U32 R26, R5, 0x1f, RZ ;  /* 0x0000001f051a7819 */ /* 0x000fe200000006ff */
[----:B------:R-:W1:Y:S08]  /*81f0*/  MUFU.EX2 R148, R148 ;  /* 0x0000009400947308 */ /* 0x000e700000000800 */
[----:B------:R-:W2:Y:S01]  /*8200*/  MUFU.EX2 R53, R53 ;  /* 0x0000003500357308 */ /* 0x000ea20000000800 */
[----:B-1----:R-:W-:-:S04]  /*8210*/  @!P3 FMUL R148, R148, R148 ;  /* 0x000000949494b220 */ /* 0x002fc80000400000 */
        /* <DEDUP_REMOVED lines=81> */
.L_x_45:
[----:B-1----:R1:W2:Y:S02]  /*8730*/  SYNCS.PHASECHK.TRANS64.TRYWAIT P3, [R149+URZ+0x19000], R26 ;  /* 0x0190001a950075a7 */ /* 0x0022a4000806017f */
[----:B--2---:R-:W-:Y:S05]  /*8740*/  @!P3 NANOSLEEP.SYNCS 0x989680 ;  /* 0x009896800000b95d */ /* 0x004fea0003900000 */
[----:B------:R-:W2:Y:S02]  /*8750*/  @!P3 SYNCS.PHASECHK.TRANS64 P3, [R149+URZ+0x19000], R26 ;  /* 0x0190001a9500b5a7 */ /* 0x000ea4000806007f */
[----:B--2---:R-:W-:Y:S05]  /*8760*/  @!P3 BRA `(.L_x_45) ;  /* 0xfffffffc00f0b947 */ /* 0x004fea000383ffff */
[----:B------:R-:W-:Y:S05]  /*8770*/  BSYNC B0 ;  /* 0x0000000000007941 */ /* 0x000fea0003800000 */
.L_x_44:
[----:B-1----:R-:W1:Y:S01]  /*8780*/  LDC R149, c[0x0][0x604] ;  /* 0x00018100ff957b82 */ /* 0x002e620000000800 */
[----:B------:R-:W-:Y:S01]  /*8790*/  IMAD.U32 R162, RZ, RZ, UR15 ;  /* 0x0000000fffa27e24 */ /* 0x000fe2000f8e00ff */
[----:B------:R-:W-:Y:S05]  /*87a0*/  WARPSYNC.ALL ;  /* 0x0000000000007948 */ /* 0x000fea0003800000 */
[----:B------:R-:W-:Y:S02]  /*87b0*/  IMAD R162, R19, 0x500, R162 ;  /* 0x0000050013a27824 */ /* 0x000fe400078e02a2 */
[----:B------:R-:W-:-:S03]  /*87c0*/  IMAD.MOV.U32 R163, RZ, RZ, -0x7fffffe0 ;  /* 0x80000020ffa37424 */ /* 0x000fc600078e00ff */
[----:B------:R-:W-:Y:S02]  /*87d0*/  R2UR UR6, R162 ;  /* 0x00000000a20672ca */ /* 0x000fe400000e0000 */
[----:B------:R-:W-:Y:S02]  /*87e0*/  R2UR UR7, R163 ;  /* 0x00000000a30772ca */ /* 0x000fe400000e0000 */
[----:B------:R-:W-:Y:S01]  /*87f0*/  MOV R163, 0x80000020 ;  /* 0x8000002000a37802 */ /* 0x000fe20000000f00 */
[-C--:B-1----:R-:W-:Y:S01]  /*8800*/  FMUL R156, R156, R149.reuse ;  /* 0x000000959c9c7220 */ /* 0x082fe20000400000 */
[----:B------:R-:W-:-:S03]  /*8810*/  FMUL R152, R152, R149 ;  /* 0x0000009598987220 */ /* 0x000fc60000400000 */
[-CC-:B------:R-:W-:Y:S01]  /*8820*/  FFMA R24, R24, R149.reuse, -R156.reuse ;  /* 0x0000009518187223 */ /* 0x180fe2000000089c */
[-C--:B------:R-:W-:Y:S01]  /*8830*/  FFMA R25, R25, R149.reuse, -R156 ;  /* 0x0000009519197223 */ /* 0x080fe2000000089c */
[-CC-:B------:R-:W-:Y:S01]  /*8840*/  FFMA R155, R151, R149.reuse, -R152.reuse ;  /* 0x00000095979b7223 */ /* 0x180fe20000000898 */
[-C--:B------:R-:W-:Y:S01]  /*8850*/  FFMA R27, R27, R149.reuse, -R152 ;  /* 0x000000951b1b7223 */ /* 0x080fe20000000898 */
[-CC-:B------:R-:W-:Y:S01]  /*8860*/  FFMA R26, R28, R149.reuse, -R156.reuse ;  /* 0x000000951c1a7223 */ /* 0x180fe2000000089c */
[----:B------:R-:W-:Y:S01]  /*8870*/  FSETP.GEU.AND P5, PT, R24, -126, PT ;  /* 0xc2fc00001800780b */ /* 0x000fe20003fae000 */
[-C--:B------:R-:W-:Y:S01]  /*8880*/  FFMA R29, R29, R149.reuse, -R156 ;  /* 0x000000951d1d7223 */ /* 0x080fe2000000089c */
[----:B------:R-:W-:Y:S01]  /*8890*/  FSETP.GEU.AND P6, PT, R25, -126, PT ;  /* 0xc2fc00001900780b */ /* 0x000fe20003fce000 */
[-C--:B------:R-:W-:Y:S01]  /*88a0*/  FFMA R30, R30, R149.reuse, -R152 ;  /* 0x000000951e1e7223 */ /* 0x080fe20000000898 */
[----:B------:R-:W-:Y:S01]  /*88b0*/  FSETP.GEU.AND P3, PT, R155, -126, PT ;  /* 0xc2fc00009b00780b */ /* 0x000fe20003f6e000 */
[-C--:B------:R-:W-:Y:S01]  /*88c0*/  FFMA R44, R44, R149.reuse, -R156 ;  /* 0x000000952c2c7223 */ /* 0x080fe2000000089c */
[----:B------:R-:W-:Y:S01]  /*88d0*/  FSETP.GEU.AND P4, PT, R27, -126, PT ;  /* 0xc2fc00001b00780b */ /* 0x000fe20003f8e000 */
[-C--:B------:R-:W-:Y:S01]  /*88e0*/  FFMA R46, R46, R149.reuse, -R152 ;  /* 0x000000952e2e7223 */ /* 0x080fe20000000898 */
[-C--:B------:R-:W-:Y:S01]  /*88f0*/  FFMA R48, R48, R149.reuse, -R156 ;  /* 0x0000009530307223 */ /* 0x080fe2000000089c */
[-C--:B------:R-:W-:Y:S01]  /*8900*/  FFMA R50, R50, R149.reuse, -R152 ;  /* 0x0000009532327223 */ /* 0x080fe20000000898 */
[-C--:B------:R-:W-:Y:S01]  /*8910*/  FFMA R49, R49, R149.reuse, -R156 ;  /* 0x0000009531317223 */ /* 0x080fe2000000089c */
[-C--:B------:R-:W-:Y:S01]  /*8920*/  FFMA R51, R51, R149.reuse, -R152 ;  /* 0x0000009533337223 */ /* 0x080fe20000000898 */
[-CC-:B------:R-:W-:Y:S01]  /*8930*/  FFMA R52, R52, R149.reuse, -R156.reuse ;  /* 0x0000009534347223 */ /* 0x180fe2000000089c */
[----:B------:R-:W-:Y:S01]  /*8940*/  @!P5 FMUL R24, R24, 0.5 ;  /* 0x3f0000001818d820 */ /* 0x000fe20000400000 */
[-C--:B------:R-:W-:Y:S01]  /*8950*/  FFMA R150, R150, R149.reuse, -R156 ;  /* 0x0000009596967223 */ /* 0x080fe2000000089c */
[----:B------:R-:W-:Y:S01]  /*8960*/  @!P6 FMUL R25, R25, 0.5 ;  /* 0x3f0000001919e820 */ /* 0x000fe20000400000 */
[----:B------:R-:W-:Y:S01]  /*8970*/  FFMA R55, R55, R149, -R152 ;  /* 0x0000009537377223 */ /* 0x000fe20000000898 */
[----:B------:R1:W2:Y:S01]  /*8980*/  MUFU.EX2 R151, R24 ;  /* 0x0000001800977308 */ /* 0x0002a20000000800 */
[----:B------:R-:W-:Y:S01]  /*8990*/  @!P3 FMUL R155, R155, 0.5 ;  /* 0x3f0000009b9bb820 */ /* 0x000fe20000400000 */
[----:B------:R-:W-:-:S06]  /*89a0*/  @!P4 FMUL R27, R27, 0.5 ;  /* 0x3f0000001b1bc820 */ /* 0x000fcc0000400000 */
[----:B------:R3:W4:Y:S01]  /*89b0*/  MUFU.EX2 R154, R25 ;  /* 0x00000019009a7308 */ /* 0x0007220000000800 */
[-C--:B-1----:R-:W-:Y:S01]  /*89c0*/  FFMA R24, R31, R149.reuse, -R152 ;  /* 0x000000951f187223 */ /* 0x082fe20000000898 */
[-C--:B------:R-:W-:Y:S01]  /*89d0*/  FFMA R31, R33, R149.reuse, -R156 ;  /* 0x00000095211f7223 */ /* 0x080fe2000000089c */
[-C--:B------:R-:W-:Y:S01]  /*89e0*/  FFMA R33, R35, R149.reuse, -R152 ;  /* 0x0000009523217223 */ /* 0x080fe20000000898 */
[-C--:B------:R-:W-:Y:S01]  /*89f0*/  FFMA R35, R37, R149.reuse, -R156 ;  /* 0x0000009525237223 */ /* 0x080fe2000000089c */
[-C--:B------:R-:W-:Y:S01]  /*8a00*/  FFMA R37, R39, R149.reuse, -R152 ;  /* 0x0000009527257223 */ /* 0x080fe20000000898 */
[-C--:B------:R-:W-:Y:S01]  /*8a10*/  FFMA R39, R41, R149.reuse, -R156 ;  /* 0x0000009529277223 */ /* 0x080fe2000000089c */
[----:B------:R-:W-:Y:S01]  /*8a20*/  FFMA R41, R43, R149, -R152 ;  /* 0x000000952b297223 */ /* 0x000fe20000000898 */
[----:B------:R-:W1:Y:S01]  /*8a30*/  MUFU.EX2 R158, R155 ;  /* 0x0000009b009e7308 */ /* 0x000e620000000800 */
[----:B--2---:R-:W-:Y:S01]  /*8a40*/  @!P5 FMUL R151, R151, R151 ;  /* 0x000000979797d220 */ /* 0x004fe20000400000 */
[----:B------:R-:W-:Y:S01]  /*8a50*/  FSETP.GEU.AND P5, PT, R26, -126, PT ;  /* 0xc2fc00001a00780b */ /* 0x000fe20003fae000 */
[-C--:B---3--:R-:W-:Y:S01]  /*8a60*/  FFMA R25, R32, R149.reuse, -R156 ;  /* 0x0000009520197223 */ /* 0x088fe2000000089c */
[-C--:B------:R-:W-:Y:S01]  /*8a70*/  FFMA R32, R34, R149.reuse, -R152 ;  /* 0x0000009522207223 */ /* 0x080fe20000000898 */
[-C--:B------:R-:W-:Y:S01]  /*8a80*/  FFMA R34, R36, R149.reuse, -R156 ;  /* 0x0000009524227223 */ /* 0x080fe2000000089c */
[-C--:B------:R-:W-:Y:S01]  /*8a90*/  FFMA R36, R38, R149.reuse, -R152 ;  /* 0x0000009526247223 */ /* 0x080fe20000000898 */
[-C--:B------:R-:W-:Y:S01]  /*8aa0*/  FFMA R38, R40, R149.reuse, -R156 ;  /* 0x0000009528267223 */ /* 0x080fe2000000089c */
[----:B------:R2:W3:Y:S01]  /*8ab0*/  MUFU.EX2 R153, R27 ;  /* 0x0000001b00997308 */ /* 0x0004e20000000800 */
[----:B----4-:R-:W-:Y:S01]  /*8ac0*/  @!P6 FMUL R154, R154, R154 ;  /* 0x0000009a9a9ae220 */ /* 0x010fe20000400000 */
[----:B------:R-:W-:Y:S01]  /*8ad0*/  FSETP.GEU.AND P6, PT, R29, -126, PT ;  /* 0xc2fc00001d00780b */ /* 0x000fe20003fce000 */
[----:B------:R-:W-:Y:S01]  /*8ae0*/  FFMA R40, R42, R149, -R152 ;  /* 0x000000952a287223 */ /* 0x000fe20000000898 */
[----:B------:R-:W-:-:S02]  /*8af0*/  VIADD R42, R162, 0x40 ;  /* 0x00000040a22a7836 */ /* 0x000fc40000000000 */
[----:B------:R-:W-:Y:S01]  /*8b00*/  FFMA R13, R148, R13, R151 ;  /* 0x0000000d940d7223 */ /* 0x000fe20000000097 */
[----:B------:R-:W-:Y:S02]  /*8b10*/  IMAD.MOV.U32 R43, RZ, RZ, -0x7fffffe0 ;  /* 0x80000020ff2b7424 */ /* 0x000fe400078e00ff */
[----:B------:R-:W-:Y:S01]  /*8b20*/  @!P5 FMUL R26, R26, 0.5 ;  /* 0x3f0000001a1ad820 */ /* 0x000fe20000400000 */
[----:B-1----:R-:W-:Y:S01]  /*8b30*/  @!P3 FMUL R158, R158, R158 ;  /* 0x0000009e9e9eb220 */ /* 0x002fe20000400000 */
[----:B------:R-:W-:Y:S02]  /*8b40*/  FSETP.GEU.AND P3, PT, R30, -126, PT ;  /* 0xc2fc00001e00780b */ /* 0x000fe40003f6e000 */
[----:B------:R1:W4:Y:S01]  /*8b50*/  MUFU.EX2 R155, R26 ;  /* 0x0000001a009b7308 */ /* 0x0003220000000800 */
[----:B--2---:R-:W-:Y:S02]  /*8b60*/  IMAD.MOV.U32 R27, RZ, RZ, -0x7fffffe0 ;  /* 0x80000020ff1b7424 */ /* 0x004fe400078e00ff */
[----:B------:R-:W-:Y:S01]  /*8b70*/  FFMA R12, R53, R12, R158 ;  /* 0x0000000c350c7223 */ /* 0x000fe2000000009e */
[----:B------:R-:W-:Y:S01]  /*8b80*/  @!P6 FMUL R29, R29, 0.5 ;  /* 0x3f0000001d1de820 */ /* 0x000fe20000400000 */
[----:B---3--:R-:W-:Y:S01]  /*8b90*/  @!P4 FMUL R153, R153, R153 ;  /* 0x000000999999c220 */ /* 0x008fe20000400000 */
[----:B------:R-:W-:-:S02]  /*8ba0*/  FSETP.GEU.AND P4, PT, R24, -126, PT ;  /* 0xc2fc00001800780b */ /* 0x000fc40003f8e000 */
[----:B------:R-:W2:Y:S01]  /*8bb0*/  MUFU.EX2 R28, R29 ;  /* 0x0000001d001c7308 */ /* 0x000ea20000000800 */
[----:B-1----:R-:W-:Y:S01]  /*8bc0*/  VIADD R26, R162, 0x200 ;  /* 0x00000200a21a7836 */ /* 0x002fe20000000000 */
[----:B------:R-:W-:Y:S01]  /*8bd0*/  R2UR UR19, R27 ;  /* 0x000000001b1372ca */ /* 0x000fe200000e0000 */
[----:B------:R-:W-:-:S03]  /*8be0*/  @!P3 FMUL R30, R30, 0.5 ;  /* 0x3f0000001e1eb820 */ /* 0x000fc60000400000 */
[----:B------:R-:W-:Y:S02]  /*8bf0*/  R2UR UR18, R26 ;  /* 0x000000001a1272ca */ /* 0x000fe400000e0000 */
[----:B------:R-:W1:Y:S01]  /*8c00*/  MUFU.EX2 R160, R30 ;  /* 0x0000001e00a07308 */ /* 0x000e620000000800 */
[----:B----4-:R-:W-:Y:S01]  /*8c10*/  @!P5 FMUL R155, R155, R155 ;  /* 0x0000009b9b9bd220 */ /* 0x010fe20000400000 */
[----:B------:R-:W-:Y:S01]  /*8c20*/  FSETP.GEU.AND P5, PT, R25, -126, PT ;  /* 0xc2fc00001900780b */ /* 0x000fe20003fae000 */
[----:B------:R-:W-:-:S05]  /*8c30*/  @!P4 FMUL R24, R24, 0.5 ;  /* 0x3f0000001818c820 */ /* 0x000fca0000400000 */
[----:B------:R3:W4:Y:S01]  /*8c40*/  MUFU.EX2 R29, R24 ;  /* 0x00000018001d7308 */ /* 0x0007220000000800 */
[----:B--2---:R-:W-:Y:S01]  /*8c50*/  @!P6 FMUL R28, R28, R28 ;  /* 0x0000001c1c1ce220 */ /* 0x004fe20000400000 */
[----:B------:R-:W-:-:S04]  /*8c60*/  FSETP.GEU.AND P6, PT, R31, -126, PT ;  /* 0xc2fc00001f00780b */ /* 0x000fc80003fce000 */
[----:B------:R-:W-:Y:S01]  /*8c70*/  F2FP.BF16.F32.PACK_AB R26, R28, R155 ;  /* 0x0000009b1c1a723e */ /* 0x000fe200000010ff */
[----:B------:R-:W-:Y:S01]  /*8c80*/  @!P5 FMUL R25, R25, 0.5 ;  /* 0x3f0000001919d820 */ /* 0x000fe20000400000 */
[----:B---3--:R-:W-:Y:S01]  /*8c90*/  IADD3 R24, R162, 0x100, RZ ;  /* 0x00000100a2187810 */ /* 0x008fe20007ffe0ff */
[----:B-1----:R-:W-:Y:S02]  /*8ca0*/  @!P3 FMUL R160, R160, R160 ;  /* 0x000000a0a0a0b220 */ /* 0x002fe40000400000 */
[----:B------:R1:W2:Y:S01]  /*8cb0*/  MUFU.EX2 R30, R25 ;  /* 0x00000019001e7308 */ /* 0x0002a20000000800 */
[----:B------:R-:W-:Y:S02]  /*8cc0*/  FSETP.GEU.AND P3, PT, R32, -126, PT ;  /* 0xc2fc00002000780b */ /* 0x000fe40003f6e000 */
[----:B------:R-:W-:Y:S01]  /*8cd0*/  R2UR UR10, R24 ;  /* 0x00000000180a72ca */ /* 0x000fe200000e0000 */
[----:B------:R-:W-:Y:S01]  /*8ce0*/  @!P6 FMUL R31, R31, 0.5 ;  /* 0x3f0000001f1fe820 */ /* 0x000fe20000400000 */
[----:B------:R-:W-:Y:S01]  /*8cf0*/  IADD3 R24, R162, 0x300, RZ ;  /* 0x00000300a2187810 */ /* 0x000fe20007ffe0ff */
[----:B----4-:R-:W-:Y:S01]  /*8d00*/  @!P4 FMUL R29, R29, R29 ;  /* 0x0000001d1d1dc220 */ /* 0x010fe20000400000 */
[----:B------:R-:W-:-:S02]  /*8d10*/  FSETP.GEU.AND P4, PT, R33, -126, PT ;  /* 0xc2fc00002100780b */ /* 0x000fc40003f8e000 */
[----:B------:R-:W-:Y:S01]  /*8d20*/  R2UR UR26, R24 ;  /* 0x00000000181a72ca */ /* 0x000fe200000e0000 */
[----:B------:R-:W3:Y:S01]  /*8d30*/  MUFU.EX2 R31, R31 ;  /* 0x0000001f001f7308 */ /* 0x000ee20000000800 */
[----:B-1----:R-:W-:Y:S02]  /*8d40*/  MOV R25, 0x80000020 ;  /* 0x8000002000197802 */ /* 0x002fe40000000f00 */
[----:B------:R-:W-:Y:S01]  /*8d50*/  IADD3 R24, R162, 0x400, RZ ;  /* 0x00000400a2187810 */ /* 0x000fe20007ffe0ff */
[----:B------:R-:W-:Y:S01]  /*8d60*/  @!P3 FMUL R32, R32, 0.5 ;  /* 0x3f0000002020b820 */ /* 0x000fe20000400000 */
[C---:B------:R-:W-:Y:S02]  /*8d70*/  R2UR UR11, R25.reuse ;  /* 0x00000000190b72ca */ /* 0x040fe400000e0000 */
[----:B------:R-:W-:Y:S01]  /*8d80*/  R2UR UR27, R25 ;  /* 0x00000000191b72ca */ /* 0x000fe200000e0000 */
[----:B--2---:R-:W-:Y:S01]  /*8d90*/  @!P5 FMUL R30, R30, R30 ;  /* 0x0000001e1e1ed220 */ /* 0x004fe20000400000 */
[----:B------:R-:W-:Y:S01]  /*8da0*/  R2UR UR30, R24 ;  /* 0x00000000181e72ca */ /* 0x000fe200000e0000 */
[----:B------:R-:W-:Y:S01]  /*8db0*/  @!P4 FMUL R33, R33, 0.5 ;  /* 0x3f0000002121c820 */ /* 0x000fe20000400000 */
[----:B------:R-:W-:Y:S01]  /*8dc0*/  R2UR UR31, R25 ;  /* 0x00000000191f72ca */ /* 0x000fe200000e0000 */
[----:B------:R-:W1:Y:S01]  /*8dd0*/  MUFU.EX2 R32, R32 ;  /* 0x0000002000207308 */ /* 0x000e620000000800 */
[----:B------:R-:W-:Y:S01]  /*8de0*/  F2FP.BF16.F32.PACK_AB R24, R154, R151 ;  /* 0x000000979a18723e */ /* 0x000fe200000010ff */
[----:B------:R-:W-:Y:S01]  /*8df0*/  FADD R154, R13, R154 ;  /* 0x0000009a0d9a7221 */ /* 0x000fe20000000000 */
[----:B------:R-:W-:Y:S01]  /*8e00*/  F2FP.BF16.F32.PACK_AB R25, R153, R158 ;  /* 0x0000009e9919723e */ /* 0x000fe200000010ff */
[----:B------:R-:W-:Y:S01]  /*8e10*/  FADD R153, R12, R153 ;  /* 0x000000990c997221 */ /* 0x000fe20000000000 */
[----:B------:R-:W-:Y:S01]  /*8e20*/  F2FP.BF16.F32.PACK_AB R27, R29, R160 ;  /* 0x000000a01d1b723e */ /* 0x000fe200000010ff */
[----:B---3--:R-:W-:Y:S01]  /*8e30*/  @!P6 FMUL R31, R31, R31 ;  /* 0x0000001f1f1fe220 */ /* 0x008fe20000400000 */
[----:B------:R-:W-:Y:S01]  /*8e40*/  FSETP.GEU.AND P5, PT, R34, -126, PT ;  /* 0xc2fc00002200780b */ /* 0x000fe20003fae000 */
[----:B------:R-:W2:Y:S01]  /*8e50*/  MUFU.EX2 R33, R33 ;  /* 0x0000002100217308 */ /* 0x000ea20000000800 */
[----:B------:R-:W-:Y:S01]  /*8e60*/  WARPGROUP.ARRIVE ;  /* 0x00000000000079c5 */ /* 0x000fe20000000000 */
[----:B------:R-:W-:Y:S01]  /*8e70*/  FSETP.GEU.AND P6, PT, R35, -126, PT ;  /* 0xc2fc00002300780b */ /* 0x000fe20003fce000 */
[----:B------:R-:W-:-:S02]  /*8e80*/  VIADD R12, R162, 0xc0 ;  /* 0x000000c0a20c7836 */ /* 0x000fc40000000000 */
[----:B------:R-:W-:Y:S01]  /*8e90*/  FADD R155, R154, R155 ;  /* 0x0000009b9a9b7221 */ /* 0x000fe20000000000 */
[----:B------:R-:W-:Y:S02]  /*8ea0*/  IMAD.MOV.U32 R13, RZ, RZ, -0x7fffffe0 ;  /* 0x80000020ff0d7424 */ /* 0x000fe400078e00ff */
[----:B------:R-:W-:Y:S01]  /*8eb0*/  FADD R160, R153, R160 ;  /* 0x000000a099a07221 */ /* 0x000fe20000000000 */
[----:B------:R-:W-:Y:S01]  /*8ec0*/  HGMMA.64x32x16.F32.BF16 R120, R24, gdesc[UR4].tnspB, R120, gsb0 ;  /* 0x4060000418787df0 */ /* 0x000fe20008001878 */
[----:B------:R-:W-:Y:S01]  /*8ed0*/  R2UR UR6, R42 ;  /* 0x000000002a0672ca */ /* 0x000fe200000e0000 */
[----:B-1----:R-:W-:Y:S01]  /*8ee0*/  @!P3 FMUL R32, R32, R32 ;  /* 0x000000202020b220 */ /* 0x002fe20000400000 */
[----:B------:R-:W-:Y:S01]  /*8ef0*/  FSETP.GEU.AND P3, PT, R36, -126, PT ;  /* 0xc2fc00002400780b */ /* 0x000fe20003f6e000 */
[----:B------:R-:W-:Y:S01]  /*8f00*/  FADD R155, R155, R28 ;  /* 0x0000001c9b9b7221 */ /* 0x000fe20000000000 */
[----:B------:R-:W-:Y:S01]  /*8f10*/  @!P5 FMUL R34, R34, 0.5 ;  /* 0x3f0000002222d820 */ /* 0x000fe20000400000 */
[----:B------:R-:W-:Y:S01]  /*8f20*/  R2UR UR7, R43 ;  /* 0x000000002b0772ca */ /* 0x000fe200000e0000 */
[-C--:B------:R-:W-:Y:S01]  /*8f30*/  FFMA R43, R45, R149.reuse, -R156 ;  /* 0x000000952d2b7223 */ /* 0x080fe2000000089c */
[----:B------:R-:W-:Y:S01]  /*8f40*/  @!P6 FMUL R35, R35, 0.5 ;  /* 0x3f0000002323e820 */ /* 0x000fe20000400000 */
[----:B------:R-:W-:Y:S01]  /*8f50*/  FFMA R45, R47, R149, -R152 ;  /* 0x000000952f2d7223 */ /* 0x000fe20000000898 */
[----:B--2---:R-:W-:Y:S01]  /*8f60*/  @!P4 FMUL R33, R33, R33 ;  /* 0x000000212121c220 */ /* 0x004fe20000400000 */
[----:B------:R-:W-:Y:S01]  /*8f70*/  FSETP.GEU.AND P4, PT, R37, -126, PT ;  /* 0xc2fc00002500780b */ /* 0x000fe20003f8e000 */
[----:B------:R-:W1:Y:S01]  /*8f80*/  MUFU.EX2 R34, R34 ;  /* 0x0000002200227308 */ /* 0x000e620000000800 */
[----:B------:R-:W-:Y:S01]  /*8f90*/  MOV R47, 0x80000020 ;  /* 0x80000020002f7802 */ /* 0x000fe20000000f00 */
[----:B------:R-:W-:-:S02]  /*8fa0*/  FADD R29, R160, R29 ;  /* 0x0000001da01d7221 */ /* 0x000fc40000000000 */
[----:B------:R-:W-:-:S04]  /*8fb0*/  @!P3 FMUL R36, R36, 0.5 ;  /* 0x3f0000002424b820 */ /* 0x000fc80000400000 */
[----:B------:R-:W2:Y:S04]  /*8fc0*/  MUFU.EX2 R35, R35 ;  /* 0x0000002300237308 */ /* 0x000ea80000000800 */
[----:B------:R-:W-:-:S04]  /*8fd0*/  @!P4 FMUL R37, R37, 0.5 ;  /* 0x3f0000002525c820 */ /* 0x000fc80000400000 */
[----:B------:R-:W3:Y:S01]  /*8fe0*/  MUFU.EX2 R36, R36 ;  /* 0x0000002400247308 */ /* 0x000ee20000000800 */
[----:B-1----:R-:W-:Y:S01]  /*8ff0*/  @!P5 FMUL R34, R34, R34 ;  /* 0x000000222222d220 */ /* 0x002fe20000400000 */
[----:B------:R-:W-:-:S06]  /*9000*/  FSETP.GEU.AND P5, PT, R38, -126, PT ;  /* 0xc2fc00002600780b */ /* 0x000fcc0003fae000 */
[----:B------:R-:W1:Y:S01]  /*9010*/  MUFU.EX2 R37, R37 ;  /* 0x0000002500257308 */ /* 0x000e620000000800 */
[----:B--2---:R-:W-:Y:S01]  /*9020*/  @!P6 FMUL R35, R35, R35 ;  /* 0x000000232323e220 */ /* 0x004fe20000400000 */
[----:B------:R-:W-:-:S05]  /*9030*/  FSETP.GEU.AND P6, PT, R39, -126, PT ;  /* 0xc2fc00002700780b */ /* 0x000fca0003fce000 */
[----:B------:R-:W-:Y:S01]  /*9040*/  @!P5 FMUL R38, R38, 0.5 ;  /* 0x3f0000002626d820 */ /* 0x000fe20000400000 */
[----:B---3--:R-:W-:Y:S01]  /*9050*/  @!P3 FMUL R36, R36, R36 ;  /* 0x000000242424b220 */ /* 0x008fe20000400000 */
[----:B------:R-:W-:-:S04]  /*9060*/  FSETP.GEU.AND P3, PT, R40, -126, PT ;  /* 0xc2fc00002800780b */ /* 0x000fc80003f6e000 */
[----:B------:R-:W2:Y:S01]  /*9070*/  MUFU.EX2 R38, R38 ;  /* 0x0000002600267308 */ /* 0x000ea20000000800 */
[----:B------:R-:W-:Y:S02]  /*9080*/  WARPGROUP.DEPBAR.LE gsb0, 0x0 ;  /* 0x00008000000079c5 */ /* 0x000fe40000010000 */
[----:B------:R-:W-:Y:S01]  /*9090*/  WARPGROUP.ARRIVE ;  /* 0x00000000000079c5 */ /* 0x000fe20000000000 */
[----:B-1----:R-:W-:Y:S01]  /*90a0*/  @!P4 FMUL R37, R37, R37 ;  /* 0x000000252525c220 */ /* 0x002fe20000400000 */
[----:B------:R-:W-:Y:S01]  /*90b0*/  FSETP.GEU.AND P4, PT, R41, -126, PT ;  /* 0xc2fc00002900780b */ /* 0x000fe20003f8e000 */
[----:B------:R-:W-:-:S03]  /*90c0*/  @!P6 FMUL R39, R39, 0.5 ;  /* 0x3f0000002727e820 */ /* 0x000fc60000400000 */
[----:B------:R-:W-:Y:S01]  /*90d0*/  HGMMA.64x32x16.F32.BF16 R104, R24, gdesc[UR8].tnspB, R104, gsb0 ;  /* 0x4060000818687df0 */ /* 0x000fe20008001868 */
[----:B------:R-:W-:Y:S02]  /*90e0*/  @!P3 FMUL R40, R40, 0.5 ;  /* 0x3f0000002828b820 */ /* 0x000fe40000400000 */
[----:B------:R-:W1:Y:S01]  /*90f0*/  MUFU.EX2 R39, R39 ;  /* 0x0000002700277308 */ /* 0x000e620000000800 */
[----:B--2---:R-:W-:-:S05]  /*9100*/  @!P5 FMUL R38, R38, R38 ;  /* 0x000000262626d220 */ /* 0x004fca0000400000 */
[----:B------:R-:W-:Y:S01]  /*9110*/  @!P4 FMUL R41, R41, 0.5 ;  /* 0x3f0000002929c820 */ /* 0x000fe20000400000 */
[----:B------:R-:W-:Y:S01]  /*9120*/  FSETP.GEU.AND P5, PT, R44, -126, PT ;  /* 0xc2fc00002c00780b */ /* 0x000fe20003fae000 */
[----:B------:R-:W2:Y:S08]  /*9130*/  MUFU.EX2 R40, R40 ;  /* 0x0000002800287308 */ /* 0x000eb00000000800 */
[----:B------:R-:W3:Y:S01]  /*9140*/  MUFU.EX2 R41, R41 ;  /* 0x0000002900297308 */ /* 0x000ee20000000800 */
[----:B-1----:R-:W-:Y:S01]  /*9150*/  @!P6 FMUL R39, R39, R39 ;  /* 0x000000272727e220 */ /* 0x002fe20000400000 */
[----:B------:R-:W-:-:S02]  /*9160*/  FSETP.GEU.AND P6, PT, R43, -126, PT ;  /* 0xc2fc00002b00780b */ /* 0x000fc40003fce000 */
[----:B------:R-:W-:-:S04]  /*9170*/  @!P5 FMUL R44, R44, 0.5 ;  /* 0x3f0000002c2cd820 */ /* 0x000fc80000400000 */
[----:B------:R-:W1:Y:S01]  /*9180*/  MUFU.EX2 R42, R44 ;  /* 0x0000002c002a7308 */ /* 0x000e620000000800 */
[----:B--2---:R-:W-:Y:S01]  /*9190*/  @!P3 FMUL R40, R40, R40 ;  /* 0x000000282828b220 */ /* 0x004fe20000400000 */
[----:B------:R-:W-:-:S05]  /*91a0*/  FSETP.GEU.AND P3, PT, R46, -126, PT ;  /* 0xc2fc00002e00780b */ /* 0x000fca0003f6e000 */
[----:B------:R-:W-:Y:S01]  /*91b0*/  @!P6 FMUL R43, R43, 0.5 ;  /* 0x3f0000002b2be820 */ /* 0x000fe20000400000 */
[----:B---3--:R-:W-:Y:S01]  /*91c0*/  @!P4 FMUL R41, R41, R41 ;  /* 0x000000292929c220 */ /* 0x008fe20000400000 */
[----:B------:R-:W-:-:S04]  /*91d0*/  FSETP.GEU.AND P4, PT, R45, -126, PT ;  /* 0xc2fc00002d00780b */ /* 0x000fc80003f8e000 */
[----:B------:R-:W2:Y:S02]  /*91e0*/  MUFU.EX2 R43, R43 ;  /* 0x0000002b002b7308 */ /* 0x000ea40000000800 */
[----:B------:R-:W-:Y:S01]  /*91f0*/  @!P3 FMUL R46, R46, 0.5 ;  /* 0x3f0000002e2eb820 */ /* 0x000fe20000400000 */
[----:B-1----:R-:W-:Y:S01]  /*9200*/  @!P5 FMUL R42, R42, R42 ;  /* 0x0000002a2a2ad220 */ /* 0x002fe20000400000 */
[----:B------:R-:W-:-:S04]  /*9210*/  FSETP.GEU.AND P5, PT, R48, -126, PT ;  /* 0xc2fc00003000780b */ /* 0x000fc80003fae000 */
[----:B------:R1:W3:Y:S01]  /*9220*/  MUFU.EX2 R44, R46 ;  /* 0x0000002e002c7308 */ /* 0x0002e20000000800 */
[----:B------:R-:W-:Y:S02]  /*9230*/  WARPGROUP.DEPBAR.LE gsb0, 0x0 ;  /* 0x00008000000079c5 */ /* 0x000fe40000010000 */
[----:B------:R-:W-:Y:S01]  /*9240*/  WARPGROUP.ARRIVE ;  /* 0x00000000000079c5 */ /* 0x000fe20000000000 */
[----:B------:R-:W-:Y:S01]  /*9250*/  @!P4 FMUL R45, R45, 0.5 ;  /* 0x3f0000002d2dc820 */ /* 0x000fe20000400000 */
[----:B--2---:R-:W-:-:S04]  /*9260*/  @!P6 FMUL R43, R43, R43 ;  /* 0x0000002b2b2be220 */ /* 0x004fc80000400000 */
[----:B------:R-:W-:Y:S01]  /*9270*/  HGMMA.64x32x16.F32.BF16 R88, R24, gdesc[UR16].tnspB, R88, gsb0 ;  /* 0x4060001018587df0 */ /* 0x000fe20008001858 */
[----:B------:R-:W2:Y:S01]  /*9280*/  MUFU.EX2 R45, R45 ;  /* 0x0000002d002d7308 */ /* 0x000ea20000000800 */
[----:B-1----:R-:W-:Y:S01]  /*9290*/  IADD3 R46, R162, 0x280, RZ ;  /* 0x00000280a22e7810 */ /* 0x002fe20007ffe0ff */
[----:B------:R-:W-:Y:S01]  /*92a0*/  @!P5 FMUL R48, R48, 0.5 ;  /* 0x3f0000003030d820 */ /* 0x000fe20000400000 */
[----:B------:R-:W-:Y:S01]  /*92b0*/  FSETP.GEU.AND P6, PT, R49, -126, PT ;  /* 0xc2fc00003100780b */ /* 0x000fe20003fce000 */
[----:B---3--:R-:W-:Y:S01]  /*92c0*/  @!P3 FMUL R44, R44, R44 ;  /* 0x0000002c2c2cb220 */ /* 0x008fe20000400000 */
[----:B------:R-:W-:-:S03]  /*92d0*/  FSETP.GEU.AND P3, PT, R50, -126, PT ;  /* 0xc2fc00003200780b */ /* 0x000fc60003f6e000 */
[----:B------:R-:W1:Y:S08]  /*92e0*/  MUFU.EX2 R48, R48 ;  /* 0x0000003000307308 */ /* 0x000e700000000800 */
[----:B------:R-:W-:Y:S01]  /*92f0*/  @!P6 FMUL R49, R49, 0.5 ;  /* 0x3f0000003131e820 */ /* 0x000fe20000400000 */
[----:B--2---:R-:W-:Y:S01]  /*9300*/  @!P4 FMUL R45, R45, R45 ;  /* 0x0000002d2d2dc220 */ /* 0x004fe20000400000 */
[----:B------:R-:W-:Y:S01]  /*9310*/  FSETP.GEU.AND P4, PT, R51, -126, PT ;  /* 0xc2fc00003300780b */ /* 0x000fe20003f8e000 */
[----:B------:R-:W-:-:S03]  /*9320*/  @!P3 FMUL R50, R50, 0.5 ;  /* 0x3f0000003232b820 */ /* 0x000fc60000400000 */
[----:B------:R-:W2:Y:S01]  /*9330*/  MUFU.EX2 R49, R49 ;  /* 0x0000003100317308 */ /* 0x000ea20000000800 */
[----:B-1----:R-:W-:Y:S01]  /*9340*/  @!P5 FMUL R48, R48, R48 ;  /* 0x000000303030d220 */ /* 0x002fe20000400000 */
[----:B------:R-:W-:-:S06]  /*9350*/  FSETP.GEU.AND P5, PT, R52, -126, PT ;  /* 0xc2fc00003400780b */ /* 0x000fcc0003fae000 */
[----:B------:R-:W1:Y:S01]  /*9360*/  MUFU.EX2 R50, R50 ;  /* 0x0000003200327308 */ /* 0x000e620000000800 */
[----:B------:R-:W-:Y:S01]  /*9370*/  @!P4 FMUL R51, R51, 0.5 ;  /* 0x3f0000003333c820 */ /* 0x000fe20000400000 */
[----:B--2---:R-:W-:Y:S01]  /*9380*/  @!P6 FMUL R49, R49, R49 ;  /* 0x000000313131e220 */ /* 0x004fe20000400000 */
[----:B------:R-:W-:-:S04]  /*9390*/  FSETP.GEU.AND P6, PT, R150, -126, PT ;  /* 0xc2fc00009600780b */ /* 0x000fc80003fce000 */
[----:B------:R-:W-:Y:S01]  /*93a0*/  @!P5 FMUL R52, R52, 0.5 ;  /* 0x3f0000003434d820 */ /* 0x000fe20000400000 */
[----:B-1----:R-:W-:-:S05]  /*93b0*/  @!P3 FMUL R50, R50, R50 ;  /* 0x000000323232b220 */ /* 0x002fca0000400000 */
[----:B------:R-:W1:Y:S01]  /*93c0*/  MUFU.EX2 R52, R52 ;  /* 0x0000003400347308 */ /* 0x000e620000000800 */
[----:B------:R-:W-:Y:S02]  /*93d0*/  WARPGROUP.DEPBAR.LE gsb0, 0x0 ;  /* 0x00008000000079c5 */ /* 0x000fe40000010000 */
[----:B------:R-:W-:Y:S01]  /*93e0*/  WARPGROUP.ARRIVE ;  /* 0x00000000000079c5 */ /* 0x000fe20000000000 */
[----:B------:R-:W-:-:S05]  /*93f0*/  @!P6 FMUL R150, R150, 0.5 ;  /* 0x3f0000009696e820 */ /* 0x000fca0000400000 */
[----:B------:R-:W-:Y:S01]  /*9400*/  HGMMA.64x32x16.F32.BF16 R72, R24, gdesc[UR24].tnspB, R72, gsb0 ;  /* 0x4060001818487df0 */ /* 0x000fe20008001848 */
[----:B-1----:R-:W-:Y:S02]  /*9410*/  @!P5 FMUL R52, R52, R52 ;  /* 0x000000343434d220 */ /* 0x002fe40000400000 */
[----:B------:R-:W-:Y:S02]  /*9420*/  WARPGROUP.DEPBAR.LE gsb0, 0x0 ;  /* 0x00008000000079c5 */ /* 0x000fe40000010000 */
[----:B------:R-:W-:-:S06]  /*9430*/  WARPGROUP.ARRIVE ;  /* 0x00000000000079c5 */ /* 0x000fcc0000000000 */
[----:B------:R-:W-:Y:S03]  /*9440*/  HGMMA.64x32x16.F32.BF16 R56, R24, gdesc[UR28].tnspB, R56, gsb0 ;  /* 0x4060001c18387df0 */ /* 0x000fe60008001838 */
[----:B------:R-:W-:Y:S02]  /*9450*/  WARPGROUP.DEPBAR.LE gsb0, 0x0 ;  /* 0x00008000000079c5 */ /* 0x000fe40000010000 */
[----:B------:R-:W-:Y:S01]  /*9460*/  IADD3 R24, R162, 0x140, RZ ;  /* 0x00000140a2187810 */ /* 0x000fe20007ffe0ff */
[----:B------:R-:W-:Y:S01]  /*9470*/  IMAD.MOV.U32 R27, RZ, RZ, -0x7fffffe0 ;  /* 0x80000020ff1b7424 */ /* 0x000fe200078e00ff */
[----:B------:R-:W-:Y:S02]  /*9480*/  MOV R25, 0x80000020 ;  /* 0x8000002000197802 */ /* 0x000fe40000000f00 */
[----:B------:R-:W-:Y:S01]  /*9490*/  R2UR UR10, R24 ;  /* 0x00000000180a72ca */ /* 0x000fe200000e0000 */
[C---:B------:R-:W-:Y:S01]  /*94a0*/  VIADD R24, R162.reuse, 0x240 ;  /* 0x00000240a2187836 */ /* 0x040fe20000000000 */
[----:B------:R-:W-:Y:S01]  /*94b0*/  R2UR UR11, R25 ;  /* 0x00000000190b72ca */ /* 0x000fe200000e0000 */
[----:B------:R-:W-:Y:S01]  /*94c0*/  IMAD.MOV.U32 R25, RZ, RZ, -0x7fffffe0 ;  /* 0x80000020ff197424 */ /* 0x000fe200078e00ff */
[----:B------:R-:W-:-:S02]  /*94d0*/  IADD3 R26, R162, 0x340, RZ ;  /* 0x00000340a21a7810 */ /* 0x000fc40007ffe0ff */
[----:B------:R-:W-:Y:S02]  /*94e0*/  R2UR UR18, R24 ;  /* 0x00000000181272ca */ /* 0x000fe400000e0000 */
[----:B------:R-:W-:Y:S02]  /*94f0*/  R2UR UR19, R25 ;  /* 0x00000000191372ca */ /* 0x000fe400000e0000 */
[----:B------:R-:W-:Y:S02]  /*9500*/  IADD3 R24, R162, 0x440, RZ ;  /* 0x00000440a2187810 */ /* 0x000fe40007ffe0ff */
[----:B------:R-:W-:Y:S02]  /*9510*/  MOV R25, 0x80000020 ;  /* 0x8000002000197802 */ /* 0x000fe40000000f00 */
[----:B------:R-:W-:Y:S02]  /*9520*/  R2UR UR26, R26 ;  /* 0x000000001a1a72ca */ /* 0x000fe400000e0000 */
[----:B------:R-:W-:-:S02]  /*9530*/  R2UR UR27, R27 ;  /* 0x000000001b1b72ca */ /* 0x000fc400000e0000 */
[----:B------:R-:W-:Y:S02]  /*9540*/  R2UR UR30, R24 ;  /* 0x00000000181e72ca */ /* 0x000fe400000e0000 */
[----:B------:R-:W-:Y:S02]  /*9550*/  R2UR UR31, R25 ;  /* 0x00000000191f72ca */ /* 0x000fe400000e0000 */
[----:B------:R-:W-:Y:S01]  /*9560*/  F2FP.BF16.F32.PACK_AB R24, R31, R30 ;  /* 0x0000001e1f18723e */ /* 0x000fe200000010ff */
[----:B------:R-:W-:Y:S01]  /*9570*/  FADD R30, R155, R30 ;  /* 0x0000001e9b1e7221 */ /* 0x000fe20000000000 */
[----:B------:R-:W-:Y:S01]  /*9580*/  F2FP.BF16.F32.PACK_AB R25, R33, R32 ;  /* 0x000000202119723e */ /* 0x000fe200000010ff */
[----:B------:R-:W-:Y:S01]  /*9590*/  FADD R32, R29, R32 ;  /* 0x000000201d207221 */ /* 0x000fe20000000000 */
[----:B------:R-:W-:Y:S01]  /*95a0*/  F2FP.BF16.F32.PACK_AB R26, R35, R34 ;  /* 0x00000022231a723e */ /* 0x000fe200000010ff */
[----:B------:R-:W-:Y:S01]  /*95b0*/  FADD R31, R30, R31 ;  /* 0x0000001f1e1f7221 */ /* 0x000fe20000000000 */
[----:B------:R-:W-:Y:S01]  /*95c0*/  F2FP.BF16.F32.PACK_AB R27, R37, R36 ;  /* 0x00000024251b723e */ /* 0x000fe200000010ff */
[----:B------:R-:W-:-:S02]  /*95d0*/  FADD R33, R32, R33 ;  /* 0x0000002120217221 */ /* 0x000fc40000000000 */
[----:B------:R-:W-:Y:S01]  /*95e0*/  FADD R34, R31, R34 ;  /* 0x000000221f227221 */ /* 0x000fe20000000000 */
[----:B------:R-:W-:Y:S01]  /*95f0*/  WARPGROUP.ARRIVE ;  /* 0x00000000000079c5 */ /* 0x000fe20000000000 */
[----:B------:R-:W-:Y:S02]  /*9600*/  FADD R36, R33, R36 ;  /* 0x0000002421247221 */ /* 0x000fe40000000000 */
[----:B------:R-:W-:Y:S02]  /*9610*/  FADD R35, R34, R35 ;  /* 0x0000002322237221 */ /* 0x000fe40000000000 */
[----:B------:R-:W-:Y:S01]  /*9620*/  FADD R37, R36, R37 ;  /* 0x0000002524257221 */ /* 0x000fe20000000000 */
[----:B------:R-:W-:Y:S03]  /*9630*/  HGMMA.64x32x16.F32.BF16 R120, R24, gdesc[UR4].tnspB, R120, gsb0 ;  /* 0x4060000418787df0 */ /* 0x000fe60008001878 */
[----:B------:R-:W-:-:S02]  /*9640*/  WARPGROUP.DEPBAR.LE gsb0, 0x0 ;  /* 0x00008000000079c5 */ /* 0x000fc40000010000 */
[----:B------:R-:W-:-:S06]  /*9650*/  WARPGROUP.ARRIVE ;  /* 0x00000000000079c5 */ /* 0x000fcc0000000000 */
[----:B------:R-:W-:Y:S03]  /*9660*/  HGMMA.64x32x16.F32.BF16 R104, R24, gdesc[UR8].tnspB, R104, gsb0 ;  /* 0x4060000818687df0 */ /* 0x000fe60008001868 */
[----:B------:R-:W-:Y:S02]  /*9670*/  WARPGROUP.DEPBAR.LE gsb0, 0x0 ;  /* 0x00008000000079c5 */ /* 0x000fe40000010000 */
[----:B------:R-:W-:-:S06]  /*9680*/  WARPGROUP.ARRIVE ;  /* 0x00000000000079c5 */ /* 0x000fcc0000000000 */
[----:B------:R-:W-:Y:S01]  /*9690*/  HGMMA.64x32x16.F32.BF16 R88, R24, gdesc[UR16].tnspB, R88, gsb0 ;  /* 0x4060001018587df0 */ /* 0x000fe20008001858 */
[----:B------:R-:W-:Y:S01]  /*96a0*/  R2UR UR18, R46 ;  /* 0x000000002e1272ca */ /* 0x000fe200000e0000 */
[----:B------:R-:W-:Y:S01]  /*96b0*/  FFMA R46, R54, R149, -R152 ;  /* 0x00000095362e7223 */ /* 0x000fe20000000898 */
[----:B------:R-:W-:Y:S02]  /*96c0*/  R2UR UR19, R47 ;  /* 0x000000002f1372ca */ /* 0x000fe400000e0000 */
[----:B------:R-:W1:Y:S02]  /*96d0*/  MUFU.EX2 R47, R51 ;  /* 0x00000033002f7308 */ /* 0x000e640000000800 */
[----:B------:R-:W-:-:S06]  /*96e0*/  FSETP.GEU.AND P3, PT, R46, -126, PT ;  /* 0xc2fc00002e00780b */ /* 0x000fcc0003f6e000 */
[----:B------:R-:W2:Y:S07]  /*96f0*/  MUFU.EX2 R51, R150 ;  /* 0x0000009600337308 */ /* 0x000eae0000000800 */
[----:B------:R-:W-:Y:S01]  /*9700*/  @!P3 FMUL R46, R46, 0.5 ;  /* 0x3f0000002e2eb820 */ /* 0x000fe20000400000 */
[----:B-1----:R-:W-:Y:S01]  /*9710*/  @!P4 FMUL R47, R47, R47 ;  /* 0x0000002f2f2fc220 */ /* 0x002fe20000400000 */
[----:B------:R-:W-:-:S04]  /*9720*/  FSETP.GEU.AND P4, PT, R55, -126, PT ;  /* 0xc2fc00003700780b */ /* 0x000fc80003f8e000 */
[----:B------:R-:W1:Y:S01]  /*9730*/  MUFU.EX2 R46, R46 ;  /* 0x0000002e002e7308 */ /* 0x000e620000000800 */
[----:B--2---:R-:W-:-:S08]  /*9740*/  @!P6 FMUL R51, R51, R51 ;  /* 0x000000333333e220 */ /* 0x004fd00000400000 */
[----:B------:R-:W-:-:S04]  /*9750*/  @!P4 FMUL R55, R55, 0.5 ;  /* 0x3f0000003737c820 */ /* 0x000fc80000400000 */
[----:B------:R-:W2:Y:S01]  /*9760*/  MUFU.EX2 R53, R55 ;  /* 0x0000003700357308 */ /* 0x000ea20000000800 */
[----:B-1----:R-:W-:Y:S01]  /*9770*/  @!P3 FMUL R46, R46, R46 ;  /* 0x0000002e2e2eb220 */ /* 0x002fe20000400000 */
[----:B------:R-:W-:Y:S02]  /*9780*/  WARPGROUP.DEPBAR.LE gsb0, 0x0 ;  /* 0x00008000000079c5 */ /* 0x000fe40000010000 */
[----:B------:R-:W-:Y:S01]  /*9790*/  WARPGROUP.ARRIVE ;  /* 0x00000000000079c5 */ /* 0x000fe20000000000 */
[----:B--2---:R-:W-:-:S05]  /*97a0*/  @!P4 FMUL R53, R53, R53 ;  /* 0x000000353535c220 */ /* 0x004fca0000400000 */
[----:B------:R-:W-:Y:S03]  /*97b0*/  HGMMA.64x32x16.F32.BF16 R72, R24, gdesc[UR24].tnspB, R72, gsb0 ;  /* 0x4060001818487df0 */ /* 0x000fe60008001848 */
[----:B------:R-:W-:Y:S02]  /*97c0*/  WARPGROUP.DEPBAR.LE gsb0, 0x0 ;  /* 0x00008000000079c5 */ /* 0x000fe40000010000 */
[----:B------:R-:W-:-:S06]  /*97d0*/  WARPGROUP.ARRIVE ;  /* 0x00000000000079c5 */ /* 0x000fcc0000000000 */
[----:B------:R-:W-:Y:S03]  /*97e0*/  HGMMA.64x32x16.F32.BF16 R56, R24, gdesc[UR28].tnspB, R56, gsb0 ;  /* 0x4060001c18387df0 */ /* 0x000fe60008001838 */
[----:B------:R-:W-:Y:S02]  /*97f0*/  WARPGROUP.DEPBAR.LE gsb0, 0x0 ;  /* 0x00008000000079c5 */ /* 0x000fe40000010000 */
[C---:B------:R-:W-:Y:S01]  /*9800*/  VIADD R24, R162.reuse, 0x80 ;  /* 0x00000080a2187836 */ /* 0x040fe20000000000 */
[----:B------:R-:W-:Y:S01]  /*9810*/  MOV R25, 0x80000020 ;  /* 0x8000002000197802 */ /* 0x000fe20000000f00 */
[----:B------:R-:W-:Y:S01]  /*9820*/  IMAD.MOV.U32 R27, RZ, RZ, -0x7fffffe0 ;  /* 0x80000020ff1b7424 */ /* 0x000fe200078e00ff */
[----:B------:R-:W-:Y:S02]  /*9830*/  IADD3 R26, R162, 0x380, RZ ;  /* 0x00000380a21a7810 */ /* 0x000fe40007ffe0ff */
[----:B------:R-:W-:Y:S01]  /*9840*/  R2UR UR6, R24 ;  /* 0x00000000180672ca */ /* 0x000fe200000e0000 */
[----:B------:R-:W-:Y:S01]  /*9850*/  VIADD R24, R162, 0x180 ;  /* 0x00000180a2187836 */ /* 0x000fe20000000000 */
[----:B------:R-:W-:Y:S01]  /*9860*/  R2UR UR7, R25 ;  /* 0x00000000190772ca */ /* 0x000fe200000e0000 */
[----:B------:R-:W-:Y:S01]  /*9870*/  IMAD.MOV.U32 R25, RZ, RZ, -0x7fffffe0 ;  /* 0x80000020ff197424 */ /* 0x000fe200078e00ff */
[----:B------:R-:W-:-:S02]  /*9880*/  R2UR UR26, R26 ;  /* 0x000000001a1a72ca */ /* 0x000fc400000e0000 */
[----:B------:R-:W-:Y:S01]  /*9890*/  R2UR UR10, R24 ;  /* 0x00000000180a72ca */ /* 0x000fe200000e0000 */
[----:B------:R-:W-:Y:S01]  /*98a0*/  VIADD R24, R162, 0x480 ;  /* 0x00000480a2187836 */ /* 0x000fe20000000000 */
[----:B------:R-:W-:Y:S02]  /*98b0*/  R2UR UR11, R25 ;  /* 0x00000000190b72ca */ /* 0x000fe400000e0000 */
[----:B------:R-:W-:Y:S02]  /*98c0*/  MOV R25, 0x80000020 ;  /* 0x8000002000197802 */ /* 0x000fe40000000f00 */
[----:B------:R-:W-:Y:S02]  /*98d0*/  R2UR UR27, R27 ;  /* 0x000000001b1b72ca */ /* 0x000fe400000e0000 */
[----:B------:R-:W-:Y:S02]  /*98e0*/  R2UR UR30, R24 ;  /* 0x00000000181e72ca */ /* 0x000fe400000e0000 */
[----:B------:R-:W-:-:S02]  /*98f0*/  R2UR UR31, R25 ;  /* 0x00000000191f72ca */ /* 0x000fc400000e0000 */
[----:B------:R-:W-:Y:S01]  /*9900*/  F2FP.BF16.F32.PACK_AB R24, R39, R38 ;  /* 0x000000262718723e */ /* 0x000fe200000010ff */
[----:B------:R-:W-:Y:S01]  /*9910*/  FADD R38, R35, R38 ;  /* 0x0000002623267221 */ /* 0x000fe20000000000 */
[----:B------:R-:W-:Y:S01]  /*9920*/  F2FP.BF16.F32.PACK_AB R25, R41, R40 ;  /* 0x000000282919723e */ /* 0x000fe200000010ff */
[----:B------:R-:W-:Y:S01]  /*9930*/  FADD R40, R37, R40 ;  /* 0x0000002825287221 */ /* 0x000fe20000000000 */
[----:B------:R-:W-:Y:S01]  /*9940*/  F2FP.BF16.F32.PACK_AB R26, R43, R42 ;  /* 0x0000002a2b1a723e */ /* 0x000fe200000010ff */
[----:B------:R-:W-:Y:S01]  /*9950*/  FADD R39, R38, R39 ;  /* 0x0000002726277221 */ /* 0x000fe20000000000 */
[----:B------:R-:W-:Y:S01]  /*9960*/  F2FP.BF16.F32.PACK_AB R27, R45, R44 ;  /* 0x0000002c2d1b723e */ /* 0x000fe200000010ff */
[----:B------:R-:W-:Y:S02]  /*9970*/  FADD R41, R40, R41 ;  /* 0x0000002928297221 */ /* 0x000fe40000000000 */
[----:B------:R-:W-:Y:S01]  /*9980*/  FADD R42, R39, R42 ;  /* 0x0000002a272a7221 */ /* 0x000fe20000000000 */
[----:B------:R-:W-:Y:S01]  /*9990*/  WARPGROUP.ARRIVE ;  /* 0x00000000000079c5 */ /* 0x000fe20000000000 */
[----:B------:R-:W-:-:S02]  /*99a0*/  FADD R44, R41, R44 ;  /* 0x0000002c292c7221 */ /* 0x000fc40000000000 */
[----:B------:R-:W-:Y:S02]  /*99b0*/  FADD R43, R42, R43 ;  /* 0x0000002b2a2b7221 */ /* 0x000fe40000000000 */
[----:B------:R-:W-:Y:S01]  /*99c0*/  FADD R45, R44, R45 ;  /* 0x0000002d2c2d7221 */ /* 0x000fe20000000000 */
[----:B------:R-:W-:Y:S01]  /*99d0*/  HGMMA.64x32x16.F32.BF16 R120, R24, gdesc[UR4].tnspB, R120, gsb0 ;  /* 0x4060000418787df0 */ /* 0x000fe20008001878 */
[----:B------:R-:W-:Y:S01]  /*99e0*/  R2UR UR6, R12 ;  /* 0x000000000c0672ca */ /* 0x000fe200000e0000 */
[----:B------:R-:W-:Y:S01]  /*99f0*/  VIADD R12, R162, 0x3c0 ;  /* 0x000003c0a20c7836 */ /* 0x000fe20000000000 */
[----:B------:R-:W-:Y:S01]  /*9a00*/  R2UR UR7, R13 ;  /* 0x000000000d0772ca */ /* 0x000fe200000e0000 */
[----:B------:R-:W-:Y:S01]  /*9a10*/  IMAD.MOV.U32 R13, RZ, RZ, -0x7fffffe0 ;  /* 0x80000020ff0d7424 */ /* 0x000fe200078e00ff */
[----:B------:R-:W-:Y:S02]  /*9a20*/  WARPGROUP.DEPBAR.LE gsb0, 0x0 ;  /* 0x00008000000079c5 */ /* 0x000fe40000010000 */
[----:B------:R-:W-:-:S06]  /*9a30*/  WARPGROUP.ARRIVE ;  /* 0x00000000000079c5 */ /* 0x000fcc0000000000 */
[----:B------:R-:W-:Y:S03]  /*9a40*/  HGMMA.64x32x16.F32.BF16 R104, R24, gdesc[UR8].tnspB, R104, gsb0 ;  /* 0x4060000818687df0 */ /* 0x000fe60008001868 */
[----:B------:R-:W-:Y:S02]  /*9a50*/  WARPGROUP.DEPBAR.LE gsb0, 0x0 ;  /* 0x00008000000079c5 */ /* 0x000fe40000010000 */
[----:B------:R-:W-:-:S06]  /*9a60*/  WARPGROUP.ARRIVE ;  /* 0x00000000000079c5 */ /* 0x000fcc0000000000 */
[----:B------:R-:W-:Y:S03]  /*9a70*/  HGMMA.64x32x16.F32.BF16 R88, R24, gdesc[UR16].tnspB, R88, gsb0 ;  /* 0x4060001018587df0 */ /* 0x000fe60008001858 */
[----:B------:R-:W-:Y:S02]  /*9a80*/  WARPGROUP.DEPBAR.LE gsb0, 0x0 ;  /* 0x00008000000079c5 */ /* 0x000fe40000010000 */
[----:B------:R-:W-:-:S06]  /*9a90*/  WARPGROUP.ARRIVE ;  /* 0x00000000000079c5 */ /* 0x000fcc0000000000 */
[----:B------:R-:W-:Y:S01]  /*9aa0*/  HGMMA.64x32x16.F32.BF16 R72, R24, gdesc[UR24].tnspB, R72, gsb0 ;  /* 0x4060001818487df0 */ /* 0x000fe20008001848 */
[----:B------:R-:W-:Y:S02]  /*9ab0*/  R2UR UR26, R12 ;  /* 0x000000000c1a72ca */ /* 0x000fe400000e0000 */
[----:B------:R-:W-:Y:S01]  /*9ac0*/  R2UR UR27, R13 ;  /* 0x000000000d1b72ca */ /* 0x000fe200000e0000 */
[----:B------:R-:W-:Y:S02]  /*9ad0*/  WARPGROUP.DEPBAR.LE gsb0, 0x0 ;  /* 0x00008000000079c5 */ /* 0x000fe40000010000 */
[----:B------:R-:W-:-:S06]  /*9ae0*/  WARPGROUP.ARRIVE ;  /* 0x00000000000079c5 */ /* 0x000fcc0000000000 */
[----:B------:R-:W-:Y:S01]  /*9af0*/  HGMMA.64x32x16.F32.BF16 R56, R24, gdesc[UR28].tnspB, R56, gsb0 ;  /* 0x4060001c18387df0 */ /* 0x000fe20008001838 */
[----:B------:R-:W-:Y:S02]  /*9b00*/  R2UR UR31, R163 ;  /* 0x00000000a31f72ca */ /* 0x000fe400000e0000 */
[----:B------:R-:W-:Y:S02]  /*9b10*/  WARPGROUP.DEPBAR.LE gsb0, 0x0 ;  /* 0x00008000000079c5 */ /* 0x000fe40000010000 */
[C---:B------:R-:W-:Y:S02]  /*9b20*/  IADD3 R24, R162.reuse, 0x1c0, RZ ;  /* 0x000001c0a2187810 */ /* 0x040fe40007ffe0ff */
[C---:B------:R-:W-:Y:S01]  /*9b30*/  IADD3 R26, R162.reuse, 0x2c0, RZ ;  /* 0x000002c0a21a7810 */ /* 0x040fe20007ffe0ff */
[----:B------:R-:W-:Y:S01]  /*9b40*/  VIADD R162, R162, 0x4c0 ;  /* 0x000004c0a2a27836 */ /* 0x000fe20000000000 */
[----:B------:R-:W-:Y:S02]  /*9b50*/  MOV R25, 0x80000020 ;  /* 0x8000002000197802 */ /* 0x000fe40000000f00 */
[----:B------:R-:W-:-:S02]  /*9b60*/  MOV R27, 0x80000020 ;  /* 0x80000020001b7802 */ /* 0x000fc40000000f00 */
[----:B------:R-:W-:Y:S02]  /*9b70*/  R2UR UR10, R24 ;  /* 0x00000000180a72ca */ /* 0x000fe400000e0000 */
[----:B------:R-:W-:Y:S02]  /*9b80*/  R2UR UR11, R25 ;  /* 0x00000000190b72ca */ /* 0x000fe400000e0000 */
        /* <DEDUP_REMOVED lines=9> */
[----:B------:R-:W-:Y:S01]  /*9c20*/  FADD R47, R50, R47 ;  /* 0x0000002f322f7221 */ /* 0x000fe20000000000 */
[----:B------:R-:W-:Y:S01]  /*9c30*/  R2UR UR30, R162 ;  /* 0x00000000a21e72ca */ /* 0x000fe200000e0000 */
[----:B------:R-:W-:Y:S01]  /*9c40*/  FADD R52, R49, R52 ;  /* 0x0000003431347221 */ /* 0x000fe20000000000 */
[----:B------:R-:W-:Y:S01]  /*9c50*/  WARPGROUP.ARRIVE ;  /* 0x00000000000079c5 */ /* 0x000fe20000000000 */
[----:B------:R-:W-:-:S02]  /*9c60*/  FADD R12, R47, R46 ;  /* 0x0000002e2f0c7221 */ /* 0x000fc40000000000 */
[----:B------:R-:W-:Y:S02]  /*9c70*/  FADD R13, R52, R51 ;  /* 0x00000033340d7221 */ /* 0x000fe40000000000 */
[----:B------:R-:W-:Y:S01]  /*9c80*/  FADD R12, R12, R53 ;  /* 0x000000350c0c7221 */ /* 0x000fe20000000000 */
[----:B------:R-:W-:Y:S03]  /*9c90*/  HGMMA.64x32x16.F32.BF16 R120, R24, gdesc[UR4].tnspB, R120, gsb0 ;  /* 0x4060000418787df0 */ /* 0x000fe60008001878 */
        /* <DEDUP_REMOVED lines=13> */
[----:B------:R-:W-:-:S05]  /*9d70*/  SEL R26, R8, RZ, P2 ;  /* 0x000000ff081a7207 */ /* 0x000fca0001000000 */
[----:B------:R-:W-:-:S05]  /*9d80*/  IMAD R8, R26, 0x8, R15 ;  /* 0x000000081a087824 */ /* 0x000fca00078e020f */
[----:B------:R-:W-:-:S04]  /*9d90*/  PRMT R8, RZ, 0x654, R8 ;  /* 0x00000654ff087816 */ /* 0x000fc80000000008 */
[----:B------:R1:W-:Y:S01]  /*9da0*/  SYNCS.ARRIVE.TRANS64.RED.A1T0 RZ, [R8+URZ], RZ ;  /* 0x000000ff08ff79a7 */ /* 0x0003e2000810043f */
[----:B------:R-:W-:Y:S05]  /*9db0*/  @P1 BRA `(.L_x_46) ;  /* 0x00000004000c1947 */ /* 0x000fea0003800000 */
[----:B------:R-:W-:Y:S01]  /*9dc0*/  ISETP.LT.OR P1, PT, R9, 0x1, !P0 ;  /* 0x000000010900780c */ /* 0x000fe20004721670 */
[----:B------:R-:W-:-:S12]  /*9dd0*/  BSSY B0, `(.L_x_47) ;  /* 0x0000040000007945 */ /* 0x000fd80003800000 */
[----:B------:R-:W-:Y:S05]  /*9de0*/  @P1 BRA `(.L_x_48) ;  /* 0x0000000000f81947 */ /* 0x000fea0003800000 */
[----:B------:R-:W-:Y:S02]  /*9df0*/  ISETP.NE.AND P2, PT, R0, RZ, PT ;  /* 0x000000ff0000720c */ /* 0x000fe40003f45270 */
[----:B-1----:R-:W-:Y:S02]  /*9e00*/  LEA R8, R7, R2, 0x3 ;  /* 0x0000000207087211 */ /* 0x002fe400078e18ff */
[----:B------:R-:W-:-:S09]  /*9e10*/  SHF.L.U32 R25, R6, 0x1f, RZ ;  /* 0x0000001f06197819 */ /* 0x000fd200000006ff */
.L_x_49:
        /* <DEDUP_REMOVED lines=10> */
.L_x_50:
        /* <DEDUP_REMOVED lines=15> */
[C---:B------:R-:W-:Y:S01]  /*9fb0*/  ISETP.NE.AND P1, PT, R7.reuse, 0x4, PT ;  /* 0x000000040700780c */ /* 0x040fe20003f25270 */
[----:B------:R-:W-:Y:S01]  /*9fc0*/  USHF.L.U32 UR51, UR51, 0x6, URZ ;  /* 0x0000000633337899 */ /* 0x000fe2000800063f */
[----:B------:R-:W-:Y:S01]  /*9fd0*/  VIADD R10, R10, 0x1 ;  /* 0x000000010a0a7836 */ /* 0x000fe20000000000 */
        /* <DEDUP_REMOVED lines=30> */
[----:B--2---:R-:W-:Y:S01]  /*a1c0*/  NOP ;  /* 0x0000000000007918 */ /* 0x004fe20000000000 */
.L_x_48:
[----:B------:R-:W-:Y:S05]  /*a1d0*/  BSYNC B0 ;  /* 0x0000000000007941 */ /* 0x000fea0003800000 */
.L_x_47:
[----:B------:R-:W-:-:S07]  /*a1e0*/  IADD3 R9, R9, -0x1, RZ ;  /* 0xffffffff09097810 */ /* 0x000fce0007ffe0ff */
.L_x_46:
[----:B------:R-:W-:Y:S01]  /*a1f0*/  ISETP.GT.AND P3, PT, R147, 0x1, PT ;  /* 0x000000019300780c */ /* 0x000fe20003f64270 */
[----:B------:R-:W-:Y:S01]  /*a200*/  VIADD R19, R19, 0x1 ;  /* 0x0000000113137836 */ /* 0x000fe20000000000 */
[----:B-1----:R-:W-:Y:S01]  /*a210*/  IADD3 R8, R26, 0x1, RZ ;  /* 0x000000011a087810 */ /* 0x002fe20007ffe0ff */
[----:B------:R-:W-:Y:S01]  /*a220*/  VIADD R147, R147, 0xffffffff ;  /* 0xffffffff93937836 */ /* 0x000fe20000000000 */
[----:B------:R-:W-:Y:S01]  /*a230*/  IADD3 R14, R14, 0x40, RZ ;  /* 0x000000400e0e7810 */ /* 0x000fe20007ffe0ff */
[----:B------:R-:W-:Y:S01]  /*a240*/  IMAD.MOV.U32 R149, RZ, RZ, R18 ;  /* 0x000000ffff957224 */ /* 0x000fe200078e0012 */
[----:B------:R-:W-:Y:S02]  /*a250*/  ISETP.NE.AND P1, PT, R19, 0x4, PT ;  /* 0x000000041300780c */ /* 0x000fe40003f25270 */
[----:B------:R-:W-:Y:S02]  /*a260*/  ISETP.NE.AND P2, PT, R8, 0x4, PT ;  /* 0x000000040800780c */ /* 0x000fe40003f45270 */
[----:B------:R-:W-:-:S02]  /*a270*/  SEL R24, RZ, 0x1, P1 ;  /* 0x00000001ff187807 */ /* 0x000fc40000800000 */
[----:B------:R-:W-:Y:S02]  /*a280*/  MOV R148, R17 ;  /* 0x0000001100947202 */ /* 0x000fe40000000f00 */
[----:B------:R-:W-:Y:S02]  /*a290*/  LOP3.LUT R5, R5, R24, RZ, 0x3c, !PT ;  /* 0x0000001805057212 */ /* 0x000fe400078e3cff */
[----:B------:R-:W-:Y:S02]  /*a2a0*/  SEL R19, R19, RZ, P1 ;  /* 0x000000ff13137207 */ /* 0x000fe40000800000 */
[----:B------:R-:W-:Y:S01]  /*a2b0*/  SEL R8, R8, RZ, P2 ;  /* 0x000000ff08087207 */ /* 0x000fe20001000000 */
[----:B------:R-:W-:Y:S06]  /*a2c0*/  @P3 BRA `(.L_x_51) ;  /* 0xffffffcc00003947 */ /* 0x000fec000383ffff */
.L_x_37:
[----:B------:R-:W-:Y:S05]  /*a2d0*/  WARPSYNC.ALL ;  /* 0x0000000000007948 */ /* 0x000fea0003800000 */
[----:B------:R-:W2:Y:S01]  /*a2e0*/  SHFL.BFLY PT, R0, R13, 0x1, 0x1f ;  /* 0x0c201f000d007f89 */ /* 0x000ea200000e0000 */
[----:B------:R-:W-:Y:S01]  /*a2f0*/  BSSY B0, `(.L_x_52) ;  /* 0x0000022000007945 */ /* 0x000fe20003800000 */
[----:B------:R-:W-:Y:S01]  /*a300*/  IMAD.MOV.U32 R7, RZ, RZ, 0x7f800000 ;  /* 0x7f800000ff077424 */ /* 0x000fe200078e00ff */
[----:B------:R-:W-:Y:S01]  /*a310*/  MOV R9, 0x3f800000 ;  /* 0x3f80000000097802 */ /* 0x000fe20000000f00 */
[----:B------:R-:W3:Y:S01]  /*a320*/  SHFL.BFLY PT, R3, R12, 0x1, 0x1f ;  /* 0x0c201f000c037f89 */ /* 0x000ee200000e0000 */
[----:B------:R-:W-:Y:S01]  /*a330*/  MOV R6, 0x7f800000 ;  /* 0x7f80000000067802 */ /* 0x000fe20000000f00 */
[----:B--2---:R-:W-:Y:S01]  /*a340*/  FADD R0, R0, R13 ;  /* 0x0000000d00007221 */ /* 0x004fe20000000000 */
[----:B---3--:R-:W-:-:S04]  /*a350*/  FADD R14, R3, R12 ;  /* 0x0000000c030e7221 */ /* 0x008fc80000000000 */
[----:B------:R-:W2:Y:S01]  /*a360*/  SHFL.BFLY PT, R5, R0, 0x2, 0x1f ;  /* 0x0c401f0000057f89 */ /* 0x000ea200000e0000 */
[----:B------:R-:W-:-:S03]  /*a370*/  IMAD.MOV.U32 R3, RZ, RZ, 0x3f800000 ;  /* 0x3f800000ff037424 */ /* 0x000fc600078e00ff */
[----:B------:R-:W3:Y:S01]  /*a380*/  SHFL.BFLY PT, R15, R14, 0x2, 0x1f ;  /* 0x0c401f000e0f7f89 */ /* 0x000ee200000e0000 */
[C---:B--2---:R-:W-:Y:S01]  /*a390*/  FSETP.NE.AND P0, PT, R0.reuse, -R5, PT ;  /* 0x800000050000720b */ /* 0x044fe20003f05000 */
[----:B------:R-:W-:Y:S01]  /*a3a0*/  FADD R0, R0, R5 ;  /* 0x0000000500007221 */ /* 0x000fe20000000000 */
[----:B---3--:R-:W-:-:S11]  /*a3b0*/  FADD R8, R14, R15 ;  /* 0x0000000f0e087221 */ /* 0x008fd60000000000 */
[----:B------:R-:W-:Y:S05]  /*a3c0*/  @!P0 BRA `(.L_x_53) ;  /* 0x0000000000508947 */ /* 0x000fea0003800000 */
[----:B------:R-:W-:Y:S01]  /*a3d0*/  VIADD R3, R0, 0x1800000 ;  /* 0x0180000000037836 */ /* 0x000fe20000000000 */
[----:B------:R-:W-:Y:S04]  /*a3e0*/  BSSY B1, `(.L_x_54) ;  /* 0x000000b000017945 */ /* 0x000fe80003800000 */
[----:B------:R-:W-:-:S04]  /*a3f0*/  LOP3.LUT R3, R3, 0x7f800000, RZ, 0xc0, !PT ;  /* 0x7f80000003037812 */ /* 0x000fc800078ec0ff */
[----:B------:R-:W-:-:S13]  /*a400*/  ISETP.GT.U32.AND P0, PT, R3, 0x1ffffff, PT ;  /* 0x01ffffff0300780c */ /* 0x000fda0003f04070 */
[----:B------:R-:W-:Y:S05]  /*a410*/  @P0 BRA `(.L_x_55) ;  /* 0x00000000000c0947 */ /* 0x000fea0003800000 */
[----:B------:R-:W-:-:S07]  /*a420*/  MOV R4, 0xa440 ;  /* 0x0000a44000047802 */ /* 0x000fce0000000f00 */
[----:B-1----:R-:W-:Y:S05]  /*a430*/  CALL.REL.NOINC `($__internal_0_$__cuda_sm20_rcp_rn_f32_slowpath) ;  /* 0x0000001c00507944 */ /* 0x002fea0003c00000 */
[----:B------:R-:W-:Y:S05]  /*a440*/  BRA `(.L_x_56) ;  /* 0x0000000000107947 */ /* 0x000fea0003800000 */
.L_x_55:
[----:B------:R-:W2:Y:S02]  /*a450*/  MUFU.RCP R3, R0 ;  /* 0x0000000000037308 */ /* 0x000ea40000001000 */
[----:B--2---:R-:W-:-:S04]  /*a460*/  FFMA R4, R0, R3, -1 ;  /* 0xbf80000000047423 */ /* 0x004fc80000000003 */
[----:B------:R-:W-:-:S04]  /*a470*/  FADD.FTZ R4, -R4, -RZ ;  /* 0x800000ff04047221 */ /* 0x000fc80000010100 */
[----:B------:R-:W-:-:S07]  /*a480*/  FFMA R3, R3, R4, R3 ;  /* 0x0000000403037223 */ /* 0x000fce0000000003 */
.L_x_56:
[----:B------:R-:W-:Y:S05]  /*a490*/  BSYNC B1 ;  /* 0x0000000000017941 */ /* 0x000fea0003800000 */
.L_x_54:
[----:B------:R-:W-:Y:S01]  /*a4a0*/  FSETP.GEU.AND P0, PT, |R0|, 1.175494350822287508e-38, PT ;  /* 0x008000000000780b */ /* 0x000fe20003f0e200 */
[----:B------:R-:W-:-:S12]  /*a4b0*/  ULDC UR6, c[0x0][0x600] ;  /* 0x0001800000067ab9 */ /* 0x000fd80000000800 */
[----:B------:R-:W-:-:S04]  /*a4c0*/  @!P0 FMUL R0, R0, 16777216 ;  /* 0x4b80000000008820 */ /* 0x000fc80000400000 */
[----:B------:R-:W2:Y:S02]  /*a4d0*/  MUFU.LG2 R4, R0 ;  /* 0x0000000000047308 */ /* 0x000ea40000000c00 */
[----:B--2---:R-:W-:-:S04]  /*a4e0*/  @!P0 FADD R4, R4, -24 ;  /* 0xc1c0000004048421 */ /* 0x004fc80000000000 */
[----:B------:R-:W-:-:S04]  /*a4f0*/  FMUL R5, R4, 0.69314718246459960938 ;  /* 0x3f31721804057820 */ /* 0x000fc80000400000 */
[----:B------:R-:W-:-:S07]  /*a500*/  FFMA R6, R18, UR6, R5 ;  /* 0x0000000612067c23 */ /* 0x000fce0008000005 */
.L_x_53:
[----:B------:R-:W-:Y:S05]  /*a510*/  BSYNC B0 ;  /* 0x0000000000007941 */ /* 0x000fea0003800000 */
.L_x_52:
[----:B------:R-:W-:Y:S01]  /*a520*/  FSETP.NE.AND P0, PT, R14, -R15, PT ;  /* 0x8000000f0e00720b */ /* 0x000fe20003f05000 */
[----:B------:R-:W-:Y:S01]  /*a530*/  ULDC UR4, c[0x0][0x608] ;  /* 0x0001820000047ab9 */ /* 0x000fe20000000800 */
[----:B------:R-:W-:Y:S01]  /*a540*/  BSSY B0, `(.L_x_57) ;  /* 0x0000041000007945 */ /* 0x000fe20003800000 */
[----:B------:R-:W-:-:S04]  /*a550*/  FMUL R3, R3, UR4 ;  /* 0x0000000403037c20 */ /* 0x000fc80008400000 */
        /* <DEDUP_REMOVED lines=40> */
[----:B------:R-:W-:Y:S06]  /*a7e0*/  @!P0 BRA `(.L_x_58) ;  /* 0x0000000000588947 */ /* 0x000fec0003800000 */
[----:B------:R-:W-:Y:S01]  /*a7f0*/  IADD3 R0, R8, 0x1800000, RZ ;  /* 0x0180000008007810 */ /* 0x000fe20007ffe0ff */
[----:B------:R-:W-:Y:S03]  /*a800*/  BSSY B1, `(.L_x_59) ;  /* 0x000000d000017945 */ /* 0x000fe60003800000 */
[----:B------:R-:W-:-:S04]  /*a810*/  LOP3.LUT R0, R0, 0x7f800000, RZ, 0xc0, !PT ;  /* 0x7f80000000007812 */ /* 0x000fc800078ec0ff */
[----:B------:R-:W-:-:S13]  /*a820*/  ISETP.GT.U32.AND P0, PT, R0, 0x1ffffff, PT ;  /* 0x01ffffff0000780c */ /* 0x000fda0003f04070 */
[----:B------:R-:W-:Y:S05]  /*a830*/  @P0 BRA `(.L_x_60) ;  /* 0x0000000000140947 */ /* 0x000fea0003800000 */
[----:B------:R-:W-:Y:S01]  /*a840*/  IMAD.MOV.U32 R0, RZ, RZ, R8 ;  /* 0x000000ffff007224 */ /* 0x000fe200078e0008 */
[----:B------:R-:W-:-:S07]  /*a850*/  MOV R4, 0xa870 ;  /* 0x0000a87000047802 */ /* 0x000fce0000000f00 */
[----:B-1----:R-:W-:Y:S05]  /*a860*/  CALL.REL.NOINC `($__internal_0_$__cuda_sm20_rcp_rn_f32_slowpath) ;  /* 0x0000001800447944 */ /* 0x002fea0003c00000 */
[----:B------:R-:W-:Y:S01]  /*a870*/  MOV R9, R3 ;  /* 0x0000000300097202 */ /* 0x000fe20000000f00 */
[----:B------:R-:W-:Y:S06]  /*a880*/  BRA `(.L_x_61) ;  /* 0x0000000000107947 */ /* 0x000fec0003800000 */
.L_x_60:
[----:B------:R-:W2:Y:S02]  /*a890*/  MUFU.RCP R9, R8 ;  /* 0x0000000800097308 */ /* 0x000ea40000001000 */
[----:B--2---:R-:W-:-:S04]  /*a8a0*/  FFMA R0, R8, R9, -1 ;  /* 0xbf80000008007423 */ /* 0x004fc80000000009 */
[----:B------:R-:W-:-:S04]  /*a8b0*/  FADD.FTZ R0, -R0, -RZ ;  /* 0x800000ff00007221 */ /* 0x000fc80000010100 */
[----:B------:R-:W-:-:S07]  /*a8c0*/  FFMA R9, R9, R0, R9 ;  /* 0x0000000009097223 */ /* 0x000fce0000000009 */
.L_x_61:
[----:B------:R-:W-:Y:S05]  /*a8d0*/  BSYNC B1 ;  /* 0x0000000000017941 */ /* 0x000fea0003800000 */
.L_x_59:
[----:B------:R-:W-:Y:S01]  /*a8e0*/  FSETP.GEU.AND P0, PT, |R8|, 1.175494350822287508e-38, PT ;  /* 0x008000000800780b */ /* 0x000fe20003f0e200 */
[----:B------:R-:W-:-:S12]  /*a8f0*/  ULDC UR4, c[0x0][0x600] ;  /* 0x0001800000047ab9 */ /* 0x000fd80000000800 */
[----:B------:R-:W-:-:S04]  /*a900*/  @!P0 FMUL R8, R8, 16777216 ;  /* 0x4b80000008088820 */ /* 0x000fc80000400000 */
[----:B------:R-:W2:Y:S02]  /*a910*/  MUFU.LG2 R0, R8 ;  /* 0x0000000800007308 */ /* 0x000ea40000000c00 */
[----:B--2---:R-:W-:-:S04]  /*a920*/  @!P0 FADD R0, R0, -24 ;  /* 0xc1c0000000008421 */ /* 0x004fc80000000000 */
[----:B------:R-:W-:-:S04]  /*a930*/  FMUL R0, R0, 0.69314718246459960938 ;  /* 0x3f31721800007820 */ /* 0x000fc80000400000 */
[----:B------:R-:W-:-:S07]  /*a940*/  FFMA R7, R17, UR4, R0 ;  /* 0x0000000411077c23 */ /* 0x000fce0008000000 */
.L_x_58:
[----:B------:R-:W-:Y:S05]  /*a950*/  BSYNC B0 ;  /* 0x0000000000007941 */ /* 0x000fea0003800000 */
.L_x_57:
[C---:B------:R-:W-:Y:S01]  /*a960*/  LOP3.LUT P0, RZ, R16.reuse, 0x3, RZ, 0xc0, !PT ;  /* 0x0000000310ff7812 */ /* 0x040fe2000780c0ff */
[----:B------:R-:W-:Y:S01]  /*a970*/  ULDC UR4, c[0x0][0x608] ;  /* 0x0001820000047ab9 */ /* 0x000fe20000000800 */
[----:B------:R-:W-:Y:S01]  /*a980*/  LOP3.LUT R18, R16, 0x7f, RZ, 0xc0, !PT ;  /* 0x0000007f10127812 */ /* 0x000fe200078ec0ff */
[----:B------:R-:W-:Y:S01]  /*a990*/  FMUL R9, R9, UR4 ;  /* 0x0000000409097c20 */ /* 0x000fe20008400000 */
[----:B------:R-:W-:Y:S01]  /*a9a0*/  ULDC.64 UR6, c[0x0][0x208] ;  /* 0x0000820000067ab9 */ /* 0x000fe20000000a00 */
[----:B------:R-:W-:Y:S01]  /*a9b0*/  BSSY B0, `(.L_x_62) ;  /* 0x000002e000007945 */ /* 0x000fe20003800000 */
[----:B------:R-:W-:Y:S01]  /*a9c0*/  SHF.R.U32.HI R19, RZ, 0x5, R18 ;  /* 0x00000005ff137819 */ /* 0x000fe20000011612 */
        /* <DEDUP_REMOVED lines=24> */
[----:B------:R-:W-:Y:S06]  /*ab50*/  @P0 BRA `(.L_x_63) ;  /* 0x00000000004c0947 */ /* 0x000fec0003800000 */
[----:B------:R-:W-:Y:S01]  /*ab60*/  SHF.R.U32.HI R0, RZ, 0x2, R16 ;  /* 0x00000002ff007819 */ /* 0x000fe20000011610 */
[----:B------:R-:W-:Y:S01]  /*ab70*/  IMAD.SHL.U32 R3, R19, 0x10, RZ ;  /* 0x0000001013037824 */ /* 0x000fe200078e00ff */
[----:B------:R-:W-:Y:S02]  /*ab80*/  ULDC.64 UR4, c[0x0][0x688] ;  /* 0x0001a20000047ab9 */ /* 0x000fe40000000a00 */
[----:B------:R-:W-:Y:S01]  /*ab90*/  LOP3.LUT R0, R0, 0x7, RZ, 0xc0, !PT ;  /* 0x0000000700007812 */ /* 0x000fe200078ec0ff */
[----:B------:R-:W-:-:S03]  /*aba0*/  UIMAD UR4, UR52, UR4, UR43 ;  /* 0x00000004340472a4 */ /* 0x000fc6000f8e022b */
[----:B------:R-:W-:Y:S01]  /*abb0*/  LOP3.LUT R0, R3, 0xfffffff0, R0, 0xe2, !PT ;  /* 0xfffffff003007812 */ /* 0x000fe200078ee200 */
[----:B------:R-:W-:-:S03]  /*abc0*/  UIMAD UR4, UR53, UR5, UR4 ;  /* 0x00000005350472a4 */ /* 0x000fc6000f8e0204 */
[C---:B------:R-:W-:Y:S01]  /*abd0*/  LOP3.LUT R3, R0.reuse, UR43, RZ, 0xfc, !PT ;  /* 0x0000002b00037c12 */ /* 0x040fe2000f8efcff */
[----:B------:R-:W-:Y:S02]  /*abe0*/  ULDC UR5, c[0x0][0x288] ;  /* 0x0000a20000057ab9 */ /* 0x000fe40000000800 */
[----:B------:R-:W-:Y:S02]  /*abf0*/  IADD3 R0, P2, R0, UR4, RZ ;  /* 0x0000000400007c10 */ /* 0x000fe4000ff5e0ff */
[C---:B------:R-:W-:Y:S02]  /*ac00*/  IADD3 R4, R3.reuse, 0x8, RZ ;  /* 0x0000000803047810 */ /* 0x040fe40007ffe0ff */
[----:B------:R-:W-:Y:S01]  /*ac10*/  ISETP.GE.U32.AND P0, PT, R3, UR5, PT ;  /* 0x0000000503007c0c */ /* 0x000fe2000bf06070 */
[----:B------:R-:W-:Y:S01]  /*ac20*/  IMAD.X R3, RZ, RZ, RZ, P2 ;  /* 0x000000ffff037224 */ /* 0x000fe200010e06ff */
[----:B------:R-:W-:Y:S01]  /*ac30*/  ISETP.GE.U32.AND P1, PT, R4, UR5, PT ;  /* 0x0000000504007c0c */ /* 0x000fe2000bf26070 */
[----:B------:R-:W-:-:S02]  /*ac40*/  ULDC.64 UR4, c[0x0][0x680] ;  /* 0x0001a00000047ab9 */ /* 0x000fc40000000a00 */
[----:B------:R-:W-:-:S04]  /*ac50*/  LEA R4, P2, R0, UR4, 0x2 ;  /* 0x0000000400047c11 */ /* 0x000fc8000f8410ff */
[----:B------:R-:W-:-:S05]  /*ac60*/  LEA.HI.X R5, R0, UR5, R3, 0x2, P2 ;  /* 0x0000000500057c11 */ /* 0x000fca00090f1403 */
[----:B------:R2:W-:Y:S04]  /*ac70*/  @!P0 STG.E desc[UR6][R4.64], R6 ;  /* 0x0000000604008986 */ /* 0x0005e8000c101906 */
[----:B------:R2:W-:Y:S02]  /*ac80*/  @!P1 STG.E desc[UR6][R4.64+0x20], R7 ;  /* 0x0000200704009986 */ /* 0x0005e4000c101906 */
.L_x_63:
[----:B------:R-:W-:Y:S05]  /*ac90*/  BSYNC B0 ;  /* 0x0000000000007941 */ /* 0x000fea0003800000 */
.L_x_62:
[----:B------:R-:W-:Y:S01]  /*aca0*/  ULDC.64 UR4, c[0x0][0x730] ;  /* 0x0001cc0000047ab9 */ /* 0x000fe20000000a00 */
[-C--:B------:R-:W-:Y:S01]  /*acb0*/  FMUL R74, R74, R9.reuse ;  /* 0x000000094a4a7220 */ /* 0x080fe20000400000 */
[----:B------:R-:W-:Y:S01]  /*acc0*/  ISETP.NE.U32.AND P0, PT, RZ, UR4, PT ;  /* 0x00000004ff007c0c */ /* 0x000fe2000bf05070 */
[-C--:B------:R-:W-:Y:S01]  /*acd0*/  FMUL R75, R75, R9.reuse ;  /* 0x000000094b4b7220 */ /* 0x080fe20000400000 */
[-C--:B------:R-:W-:Y:S01]  /*ace0*/  FMUL R78, R78, R9.reuse ;  /* 0x000000094e4e7220 */ /* 0x080fe20000400000 */
[-C--:B------:R-:W-:Y:S01]  /*acf0*/  FMUL R79, R79, R9.reuse ;  /* 0x000000094f4f7220 */ /* 0x080fe20000400000 */
[----:B------:R-:W-:Y:S01]  /*ad00*/  ISETP.NE.AND.EX P0, PT, RZ, UR5, PT, P0 ;  /* 0x00000005ff007c0c */ /* 0x000fe2000bf05300 */
        /* <DEDUP_REMOVED lines=13> */
[----:B------:R-:W-:Y:S02]  /*ade0*/  ULDC.64 UR4, c[0x0][0x728] ;  /* 0x0001ca0000047ab9 */ /* 0x000fe40000000a00 */
[----:B------:R-:W-:-:S04]  /*adf0*/  ISETP.NE.U32.AND P0, PT, RZ, UR4, PT ;  /* 0x00000004ff007c0c */ /* 0x000fc8000bf05070 */
[----:B------:R-:W-:-:S13]  /*ae00*/  ISETP.NE.AND.EX P0, PT, RZ, UR5, PT, P0 ;  /* 0x00000005ff007c0c */ /* 0x000fda000bf05300 */
[----:B------:R-:W-:Y:S05]  /*ae10*/  @!P0 BRA `(.L_x_65) ;  /* 0x00000000000c8947 */ /* 0x000fea0003800000 */
[----:B--2---:R-:W2:Y:S02]  /*ae20*/  LDC.64 R4, c[0x0][0x728] ;  /* 0x0001ca00ff047b82 */ /* 0x004ea40000000a00 */
[----:B--2---:R4:W5:Y:S01]  /*ae30*/  LDG.E R17, desc[UR6][R4.64] ;  /* 0x0000000604117981 */ /* 0x004962000c1e1900 */
[----:B------:R-:W-:Y:S05]  /*ae40*/  BRA `(.L_x_64) ;  /* 0x0000000000047947 */ /* 0x000fea0003800000 */
.L_x_65:
[----:B------:R-:W3:Y:S02]  /*ae50*/  LDC R17, c[0x0][0x720] ;  /* 0x0001c800ff117b82 */ /* 0x000ee40000000800 */
.L_x_64:
[----:B------:R-:W-:-:S04]  /*ae60*/  MOV R0, RZ ;  /* 0x000000ff00007202 */ /* 0x000fc80000000f00 */
[----:B------:R-:W-:-:S13]  /*ae70*/  LOP3.LUT P0, RZ, R0, 0x1bf, RZ, 0xc0, !PT ;  /* 0x000001bf00ff7812 */ /* 0x000fda000780c0ff */
[----:B------:R-:W-:Y:S05]  /*ae80*/  @!P0 BRA `(.L_x_66) ;  /* 0x0000000000408947 */ /* 0x000fea0003800000 */
[----:B------:R-:W-:Y:S01]  /*ae90*/  MOV R14, 0x0 ;  /* 0x00000000000e7802 */ /* 0x000fe20000000f00 */
[----:B------:R-:W-:Y:S01]  /*aea0*/  ULDC.64 UR4, c[0x4][0x70] ;  /* 0x01001c0000047ab9 */ /* 0x000fe20000000a00 */
[----:B------:R-:W-:Y:S01]  /*aeb0*/  ULDC.64 UR6, c[0x4][0x8] ;  /* 0x0100020000067ab9 */ /* 0x000fe20000000a00 */
[----:B--2-4-:R-:W-:Y:S01]  /*aec0*/  MOV R4, UR4 ;  /* 0x0000000400047c02 */ /* 0x014fe20008000f00 */
[----:B------:R-:W-:Y:S01]  /*aed0*/  IMAD.U32 R5, RZ, RZ, UR5 ;  /* 0x00000005ff057e24 */ /* 0x000fe2000f8e00ff */
[----:B------:R-:W-:Y:S01]  /*aee0*/  ULDC.64 UR4, c[0x4][0x78] ;  /* 0x01001e0000047ab9 */ /* 0x000fe20000000a00 */
[----:B------:R-:W2:Y:S01]  /*aef0*/  LDC.64 R14, c[0x4][R14] ;  /* 0x010000000e0e7b82 */ /* 0x000ea20000000a00 */
[----:B------:R-:W-:Y:S01]  /*af00*/  MOV R6, UR4 ;  /* 0x0000000400067c02 */ /* 0x000fe20008000f00 */
[----:B------:R-:W-:Y:S01]  /*af10*/  IMAD.U32 R7, RZ, RZ, UR5 ;  /* 0x00000005ff077e24 */ /* 0x000fe2000f8e00ff */
[----:B------:R-:W-:Y:S01]  /*af20*/  MOV R10, UR6 ;  /* 0x00000006000a7c02 */ /* 0x000fe20008000f00 */
[----:B------:R-:W-:Y:S01]  /*af30*/  IMAD.U32 R11, RZ, RZ, UR7 ;  /* 0x00000007ff0b7e24 */ /* 0x000fe2000f8e00ff */
[----:B------:R-:W-:Y:S01]  /*af40*/  MOV R8, 0x70 ;  /* 0x0000007000087802 */ /* 0x000fe20000000f00 */
[----:B------:R-:W-:Y:S01]  /*af50*/  IMAD.MOV.U32 R12, RZ, RZ, 0x1 ;  /* 0x00000001ff0c7424 */ /* 0x000fe200078e00ff */
[----:B------:R-:W-:-:S07]  /*af60*/  MOV R13, RZ ;  /* 0x000000ff000d7202 */ /* 0x000fce0000000f00 */
[----:B------:R-:W-:-:S07]  /*af70*/  LEPC R20, `(.L_x_66) ;  /* 0x000000001014794e */ /* 0x000fce0000000000 */
[----:B-123-5:R-:W-:Y:S05]  /*af80*/  CALL.ABS.NOINC R14 ;  /* 0x000000000e007343 */ /* 0x02efea0003c00000 */
.L_x_66:
[----:B------:R-:W-:-:S13]  /*af90*/  LOP3.LUT P0, RZ, R2, 0x1bf, RZ, 0xc0, !PT ;  /* 0x000001bf02ff7812 */ /* 0x000fda000780c0ff */
[----:B------:R-:W-:Y:S05]  /*afa0*/  @!P0 BRA `(.L_x_67) ;  /* 0x0000000000408947 */ /* 0x000fea0003800000 */
[----:B------:R-:W-:Y:S01]  /*afb0*/  MOV R14, 0x0 ;  /* 0x00000000000e7802 */ /* 0x000fe20000000f00 */
[----:B------:R-:W-:Y:S01]  /*afc0*/  ULDC.64 UR4, c[0x4][0x70] ;  /* 0x01001c0000047ab9 */ /* 0x000fe20000000a00 */
[----:B------:R-:W-:Y:S01]  /*afd0*/  ULDC.64 UR6, c[0x4][0x78] ;  /* 0x01001e0000067ab9 */ /* 0x000fe20000000a00 */
[----:B--2-4-:R-:W-:Y:S01]  /*afe0*/  IMAD.U32 R4, RZ, RZ, UR4 ;  /* 0x00000004ff047e24 */ /* 0x014fe2000f8e00ff */
[----:B------:R-:W-:Y:S01]  /*aff0*/  MOV R5, UR5 ;  /* 0x0000000500057c02 */ /* 0x000fe20008000f00 */
[----:B------:R-:W-:Y:S01]  /*b000*/  ULDC.64 UR4, c[0x4][0x10] ;  /* 0x0100040000047ab9 */ /* 0x000fe20000000a00 */
[----:B------:R-:W2:Y:S01]  /*b010*/  LDC.64 R14, c[0x4][R14] ;  /* 0x010000000e0e7b82 */ /* 0x000ea20000000a00 */
[----:B------:R-:W-:Y:S01]  /*b020*/  IMAD.U32 R6, RZ, RZ, UR6 ;  /* 0x00000006ff067e24 */ /* 0x000fe2000f8e00ff */
[----:B------:R-:W-:Y:S01]  /*b030*/  MOV R7, UR7 ;  /* 0x0000000700077c02 */ /* 0x000fe20008000f00 */
[----:B------:R-:W-:Y:S01]  /*b040*/  IMAD.U32 R11, RZ, RZ, UR5 ;  /* 0x00000005ff0b7e24 */ /* 0x000fe2000f8e00ff */
[----:B------:R-:W-:Y:S01]  /*b050*/  MOV R10, UR4 ;  /* 0x00000004000a7c02 */ /* 0x000fe20008000f00 */
[----:B------:R-:W-:Y:S01]  /*b060*/  IMAD.MOV.U32 R13, RZ, RZ, RZ ;  /* 0x000000ffff0d7224 */ /* 0x000fe200078e00ff */
[----:B------:R-:W-:-:S02]  /*b070*/  MOV R8, 0x70 ;  /* 0x0000007000087802 */ /* 0x000fc40000000f00 */
[----:B------:R-:W-:-:S07]  /*b080*/  MOV R12, 0x1 ;  /* 0x00000001000c7802 */ /* 0x000fce0000000f00 */
[----:B------:R-:W-:-:S07]  /*b090*/  LEPC R20, `(.L_x_67) ;  /* 0x000000001014794e */ /* 0x000fce0000000000 */
[----:B-123-5:R-:W-:Y:S05]  /*b0a0*/  CALL.ABS.NOINC R14 ;  /* 0x000000000e007343 */ /* 0x02efea0003c00000 */
.L_x_67:
[----:B------:R-:W-:Y:S01]  /*b0b0*/  ULDC.64 UR4, c[0x0][0x730] ;  /* 0x0001cc0000047ab9 */ /* 0x000fe20000000a00 */
[----:B------:R-:W-:Y:S02]  /*b0c0*/  SHF.L.U32 R0, R16, 0x5, RZ ;  /* 0x0000000510007819 */ /* 0x000fe400000006ff */
[----:B------:R-:W-:Y:S02]  /*b0d0*/  ISETP.NE.U32.AND P0, PT, RZ, UR4, PT ;  /* 0x00000004ff007c0c */ /* 0x000fe4000bf05070 */
[----:B--2-4-:R-:W-:Y:S02]  /*b0e0*/  SHF.R.U32.HI R4, RZ, 0x1, R16 ;  /* 0x00000001ff047819 */ /* 0x014fe40000011610 */
[----:B------:R-:W-:Y:S02]  /*b0f0*/  ISETP.NE.AND.EX P0, PT, RZ, UR5, PT, P0 ;  /* 0x00000005ff007c0c */ /* 0x000fe4000bf05300 */
[C---:B------:R-:W-:Y:S02]  /*b100*/  LOP3.LUT R3, R0.reuse, 0xc0, RZ, 0xc0, !PT ;  /* 0x000000c000037812 */ /* 0x040fe400078ec0ff */
[----:B------:R-:W-:-:S02]  /*b110*/  LOP3.LUT R6, R0, 0x20, RZ, 0xc0, !PT ;  /* 0x0000002000067812 */ /* 0x000fc400078ec0ff */
[----:B------:R-:W-:Y:S02]  /*b120*/  LOP3.LUT R3, R3, 0x8, R4, 0xf8, !PT ;  /* 0x0000000803037812 */ /* 0x000fe400078ef804 */
[----:B------:R-:W-:Y:S01]  /*b130*/  SHF.L.U32 R4, R16, 0x2, RZ ;  /* 0x0000000210047819 */ /* 0x000fe200000006ff */
[----:B------:R-:W-:Y:S01]  /*b140*/  IMAD R6, R19, 0x200, R6 ;  /* 0x0000020013067824 */ /* 0x000fe200078e0206 */
[----:B------:R-:W-:Y:S02]  /*b150*/  IADD3 R18, R18, 0x1f, RZ ;  /* 0x0000001f12127810 */ /* 0x000fe40007ffe0ff */
[----:B------:R-:W-:Y:S01]  /*b160*/  LOP3.LUT R4, R3, 0x18, R4, 0x78, !PT ;  /* 0x0000001803047812 */ /* 0x000fe200078e7804 */
[----:B---3-5:R-:W2:Y:S01]  /*b170*/  @P0 LDC R17, c[0x0][0x720] ;  /* 0x0001c800ff110b82 */ /* 0x028ea20000000800 */
[----:B------:R-:W-:Y:S02]  /*b180*/  ISETP.GT.U32.AND P1, PT, R18, 0x3e, PT ;  /* 0x0000003e1200780c */ /* 0x000fe40003f24070 */
[----:B------:R-:W-:-:S02]  /*b190*/  LOP3.LUT R3, R0, 0x100, RZ, 0xc0, !PT ;  /* 0x0000010000037812 */ /* 0x000fc400078ec0ff */
[----:B------:R-:W-:Y:S02]  /*b1a0*/  LOP3.LUT P0, RZ, R16, 0x4, RZ, 0xc0, !PT ;  /* 0x0000000410ff7812 */ /* 0x000fe4000780c0ff */
[----:B------:R-:W-:-:S05]  /*b1b0*/  IADD3 R3, R4, R6, R3 ;  /* 0x0000000604037210 */ /* 0x000fca0007ffe003 */
[----:B------:R-:W-:Y:S02]  /*b1c0*/  IMAD R3, R3, 0x2, R2 ;  /* 0x0000000203037824 */ /* 0x000fe400078e0202 */
[-C--:B--2---:R-:W-:Y:S01]  /*b1d0*/  FMUL R5, R122, R17.reuse ;  /* 0x000000117a057220 */ /* 0x084fe20000400000 */
        /* <DEDUP_REMOVED lines=15> */
[----:B------:R-:W-:Y:S01]  /*b2d0*/  F2FP.BF16.F32.PACK_AB R5, R0, R5 ;  /* 0x000000050005723e */ /* 0x000fe200000010ff */
[-C--:B------:R-:W-:Y:S01]  /*b2e0*/  FMUL R105, R105, R17.reuse ;  /* 0x0000001169697220 */ /* 0x080fe20000400000 */
[----:B------:R-:W-:Y:S01]  /*b2f0*/  MOV R0, 0x10 ;  /* 0x0000001000007802 */ /* 0x000fe20000000f00 */
        /* <DEDUP_REMOVED lines=63> */
[----:B------:R-:W-:-:S02]  /*b6f0*/  F2FP.BF16.F32.PACK_AB R7, R8, R7 ;  /* 0x000000070807723e */ /* 0x000fc400000010ff */
[----:B------:R-:W-:Y:S02]  /*b700*/  F2FP.BF16.F32.PACK_AB R9, R10, R9 ;  /* 0x000000090a09723e */ /* 0x000fe400000010ff */
[----:B------:R-:W-:Y:S02]  /*b710*/  F2FP.BF16.F32.PACK_AB R4, R121, R4 ;  /* 0x000000047904723e */ /* 0x000fe400000010ff */
[----:B------:R-:W-:Y:S02]  /*b720*/  F2FP.BF16.F32.PACK_AB R6, R125, R6 ;  /* 0x000000067d06723e */ /* 0x000fe400000010ff */
[----:B------:R-:W-:Y:S02]  /*b730*/  F2FP.BF16.F32.PACK_AB R8, R129, R128 ;  /* 0x000000808108723e */ /* 0x000fe400000010ff */
[----:B------:R-:W-:Y:S02]  /*b740*/  F2FP.BF16.F32.PACK_AB R10, R133, R132 ;  /* 0x00000084850a723e */ /* 0x000fe400000010ff */
[----:B------:R-:W-:-:S02]  /*b750*/  F2FP.BF16.F32.PACK_AB R11, R12, R11 ;  /* 0x0000000b0c0b723e */ /* 0x000fc400000010ff */
[----:B------:R-:W-:Y:S02]  /*b760*/  SEL R0, R0, 0xfffffff0, !P0 ;  /* 0xfffffff000007807 */ /* 0x000fe40004000000 */
[----:B------:R-:W-:Y:S01]  /*b770*/  IADD3 R17, R3, 0x1000, RZ ;  /* 0x0000100003117810 */ /* 0x000fe20007ffe0ff */
[----:B------:R-:W-:Y:S06]  /*b780*/  @P1 BRA `(.L_x_68) ;  /* 0x0000000000041947 */ /* 0x000fec0003800000 */
[----:B------:R-:W-:-:S04]  /*b790*/  DEPBAR.LE SB0, 0x1 ;  /* 0x000080400000791a */ /* 0x000fc80000000000 */
.L_x_68:
[----:B------:R-:W-:Y:S05]  /*b7a0*/  WARPSYNC.ALL ;  /* 0x0000000000007948 */ /* 0x000fea0003800000 */
[----:B------:R-:W-:Y:S01]  /*b7b0*/  BAR.SYNC.DEFER_BLOCKING 0x1, 0x80 ;  /* 0x0042000000007b1d */ /* 0x000fe20000010000 */
[C---:B------:R-:W-:Y:S01]  /*b7c0*/  LEA R20, R0.reuse, R17, 0x1 ;  /* 0x0000001100147211 */ /* 0x040fe200078e08ff */
[----:B------:R-:W-:Y:S01]  /*b7d0*/  IMAD R0, R0, 0x2, R3 ;  /* 0x0000000200007824 */ /* 0x000fe200078e0203 */
[----:B------:R-:W-:Y:S02]  /*b7e0*/  F2FP.BF16.F32.PACK_AB R14, R14, R15 ;  /* 0x0000000f0e0e723e */ /* 0x000fe400000010ff */
[----:B------:R-:W-:Y:S01]  /*b7f0*/  F2FP.BF16.F32.PACK_AB R16, R16, R19 ;  /* 0x000000131010723e */ /* 0x000fe200000010ff */
[----:B------:R-:W-:Y:S01]  /*b800*/  BSSY B0, `(.L_x_69) ;  /* 0x000001c000007945 */ /* 0x000fe20003800000 */
[----:B------:R-:W-:-:S02]  /*b810*/  F2FP.BF16.F32.PACK_AB R12, R105, R104 ;  /* 0x00000068690c723e */ /* 0x000fc400000010ff */
[----:B------:R-:W-:Y:S02]  /*b820*/  F2FP.BF16.F32.PACK_AB R13, R13, R106 ;  /* 0x0000006a0d0d723e */ /* 0x000fe400000010ff */
[----:B------:R-:W-:Y:S02]  /*b830*/  F2FP.BF16.F32.PACK_AB R15, R111, R110 ;  /* 0x0000006e6f0f723e */ /* 0x000fe400000010ff */
[----:B------:R-:W-:Y:S02]  /*b840*/  F2FP.BF16.F32.PACK_AB R17, R115, R114 ;  /* 0x000000727311723e */ /* 0x000fe400000010ff */
[----:B------:R-:W-:Y:S02]  /*b850*/  F2FP.BF16.F32.PACK_AB R18, R18, R21 ;  /* 0x000000151212723e */ /* 0x000fe400000010ff */
[----:B------:R-:W-:Y:S01]  /*b860*/  F2FP.BF16.F32.PACK_AB R19, R119, R118 ;  /* 0x000000767713723e */ /* 0x000fe200000010ff */
[----:B------:R2:W-:Y:S04]  /*b870*/  STSM.16.M88.4 [R3], R4 ;  /* 0x0000000403007844 */ /* 0x0005e80000000200 */
[----:B------:R2:W-:Y:S01]  /*b880*/  STSM.16.M88.4 [R0], R8 ;  /* 0x0000000800007844 */ /* 0x0005e20000000200 */
[----:B------:R-:W-:Y:S01]  /*b890*/  @!PT LDS RZ, [RZ] ;  /* 0x00000000fffff984 */ /* 0x000fe20000000800 */
[----:B------:R-:W-:Y:S01]  /*b8a0*/  @!PT LDS RZ, [RZ] ;  /* 0x00000000fffff984 */ /* 0x000fe20000000800 */
[----:B------:R-:W-:Y:S01]  /*b8b0*/  @!PT LDS RZ, [RZ] ;  /* 0x00000000fffff984 */ /* 0x000fe20000000800 */
[----:B------:R-:W-:Y:S01]  /*b8c0*/  @!PT LDS RZ, [RZ] ;  /* 0x00000000fffff984 */ /* 0x000fe20000000800 */
[----:B------:R3:W-:Y:S06]  /*b8d0*/  MEMBAR.ALL.CTA ;  /* 0x0000000000007992 */ /* 0x0007ec0000008000 */
[----:B---3--:R-:W3:Y:S02]  /*b8e0*/  FENCE.VIEW.ASYNC.S ;  /* 0x00000000000073c6 */ /* 0x008ee40000000000 */
[----:B---3--:R-:W-:Y:S06]  /*b8f0*/  BAR.SYNC.DEFER_BLOCKING 0x1, 0x80 ;  /* 0x0042000000007b1d */ /* 0x008fec0000010000 */
[----:B------:R-:W-:Y:S05]  /*b900*/  @P1 BRA `(.L_x_70) ;  /* 0x00000000002c1947 */ /* 0x000fea0003800000 */
[----:B------:R-:W-:Y:S01]  /*b910*/  ULDC.64 UR4, c[0x0][0x198] ;  /* 0x0000660000047ab9 */ /* 0x000fe20000000a00 */
[----:B------:R-:W-:Y:S01]  /*b920*/  R2UR UR8, R2 ;  /* 0x00000000020872ca */ /* 0x000fe200000e0000 */
[----:B------:R-:W-:Y:S01]  /*b930*/  UIADD3 UR4, UP0, UR4, 0x670, URZ ;  /* 0x0000067004047890 */ /* 0x000fe2000ff1e03f */
[----:B------:R-:W-:Y:S01]  /*b940*/  UMOV UR9, URZ ;  /* 0x0000003f00097c82 */ /* 0x000fe20008000000 */
[----:B------:R-:W-:Y:S02]  /*b950*/  UMOV UR10, UR43 ;  /* 0x0000002b000a7c82 */ /* 0x000fe40008000000 */
[----:B------:R-:W-:Y:S01]  /*b960*/  UIADD3.X UR5, URZ, UR5, URZ, UP0, !UPT ;  /* 0x000000053f057290 */ /* 0x000fe200087fe43f */
[----:B------:R-:W-:Y:S01]  /*b970*/  UMOV UR11, UR52 ;  /* 0x00000034000b7c82 */ /* 0x000fe20008000000 */
[----:B------:R-:W-:-:S07]  /*b980*/  UMOV UR12, UR53 ;  /* 0x00000035000c7c82 */ /* 0x000fce0008000000 */
[----:B------:R3:W-:Y:S01]  /*b990*/  UTMASTG.4D [UR8], [UR4] ;  /* 0x00000008040073b5 */ /* 0x0007e20008018000 */
[----:B------:R0:W-:Y:S01]  /*b9a0*/  UTMACMDFLUSH ;  /* 0x00000000000079b7 */ /* 0x0001e20000000000 */
[----:B---3--:R-:W-:-:S04]  /*b9b0*/  DEPBAR.LE SB0, 0x1 ;  /* 0x000080400000791a */ /* 0x008fc80000000000 */
.L_x_70:
[----:B------:R-:W-:Y:S05]  /*b9c0*/  BSYNC B0 ;  /* 0x0000000000007941 */ /* 0x000fea0003800000 */
.L_x_69:
[----:B------:R-:W-:Y:S01]  /*b9d0*/  BAR.SYNC.DEFER_BLOCKING 0x1, 0x80 ;  /* 0x0042000000007b1d */ /* 0x000fe20000010000 */
[----:B--2---:R-:W-:Y:S02]  /*b9e0*/  F2FP.BF16.F32.PACK_AB R4, R89, R88 ;  /* 0x000000585904723e */ /* 0x004fe400000010ff */
[----:B------:R-:W-:Y:S02]  /*b9f0*/  F2FP.BF16.F32.PACK_AB R5, R91, R90 ;  /* 0x0000005a5b05723e */ /* 0x000fe400000010ff */
[----:B------:R-:W-:Y:S01]  /*ba00*/  F2FP.BF16.F32.PACK_AB R6, R93, R92 ;  /* 0x0000005c5d06723e */ /* 0x000fe200000010ff */
[----:B------:R-:W-:Y:S01]  /*ba10*/  BSSY B0, `(.L_x_71) ;  /* 0x000001c000007945 */ /* 0x000fe20003800000 */
[----:B------:R-:W-:Y:S02]  /*ba20*/  F2FP.BF16.F32.PACK_AB R7, R95, R94 ;  /* 0x0000005e5f07723e */ /* 0x000fe400000010ff */
[----:B------:R-:W-:Y:S02]  /*ba30*/  F2FP.BF16.F32.PACK_AB R8, R97, R96 ;  /* 0x000000606108723e */ /* 0x000fe400000010ff */
[----:B------:R-:W-:-:S02]  /*ba40*/  F2FP.BF16.F32.PACK_AB R9, R99, R98 ;  /* 0x000000626309723e */ /* 0x000fc400000010ff */
[----:B------:R-:W-:Y:S02]  /*ba50*/  F2FP.BF16.F32.PACK_AB R10, R101, R100 ;  /* 0x00000064650a723e */ /* 0x000fe400000010ff */
[----:B------:R-:W-:Y:S01]  /*ba60*/  F2FP.BF16.F32.PACK_AB R11, R103, R102 ;  /* 0x00000066670b723e */ /* 0x000fe200000010ff */
[----:B------:R2:W-:Y:S04]  /*ba70*/  STSM.16.M88.4 [R3+0x1000], R12 ;  /* 0x0010000c03007844 */ /* 0x0005e80000000200 */
[----:B------:R2:W-:Y:S01]  /*ba80*/  STSM.16.M88.4 [R0+0x1000], R16 ;  /* 0x0010001000007844 */ /* 0x0005e20000000200 */
        /* <DEDUP_REMOVED lines=8> */
[----:B------:R-:W-:Y:S01]  /*bb10*/  R2UR UR8, R2 ;  /* 0x00000000020872ca */ /* 0x000fe200000e0000 */
[----:B------:R-:W-:Y:S01]  /*bb20*/  ULDC.64 UR4, c[0x0][0x198] ;  /* 0x0000660000047ab9 */ /* 0x000fe20000000a00 */
[----:B------:R-:W-:Y:S01]  /*bb30*/  UMOV UR9, 0x20 ;  /* 0x0000002000097882 */ /* 0x000fe20000000000 */
[----:B------:R-:W-:Y:S01]  /*bb40*/  UIADD3 UR4, UP0, UR4, 0x670, URZ ;  /* 0x0000067004047890 */ /* 0x000fe2000ff1e03f */
[----:B------:R-:W-:Y:S01]  /*bb50*/  UMOV UR10, UR43 ;  /* 0x0000002b000a7c82 */ /* 0x000fe20008000000 */
[----:B------:R-:W-:Y:S02]  /*bb60*/  UMOV UR11, UR52 ;  /* 0x00000034000b7c82 */ /* 0x000fe40008000000 */
[----:B------:R-:W-:Y:S01]  /*bb70*/  UIADD3.X UR5, URZ, UR5, URZ, UP0, !UPT ;  /* 0x000000053f057290 */ /* 0x000fe200087fe43f */
[----:B------:R-:W-:-:S05]  /*bb80*/  UMOV UR12, UR53 ;  /* 0x00000035000c7c82 */ /* 0x000fca0008000000 */
[----:B------:R-:W-:-:S09]  /*bb90*/  UIADD3 UR8, UR8, 0x1000, URZ ;  /* 0x0000100008087890 */ /* 0x000fd2000fffe03f */
[----:B------:R3:W-:Y:S01]  /*bba0*/  UTMASTG.4D [UR8], [UR4] ;  /* 0x00000008040073b5 */ /* 0x0007e20008018000 */
[----:B------:R0:W-:Y:S01]  /*bbb0*/  UTMACMDFLUSH ;  /* 0x00000000000079b7 */ /* 0x0001e20000000000 */
[----:B---3--:R-:W-:-:S04]  /*bbc0*/  DEPBAR.LE SB0, 0x1 ;  /* 0x000080400000791a */ /* 0x008fc80000000000 */
.L_x_72:
[----:B------:R-:W-:Y:S05]  /*bbd0*/  BSYNC B0 ;  /* 0x0000000000007941 */ /* 0x000fea0003800000 */
.L_x_71:
[----:B------:R-:W-:Y:S01]  /*bbe0*/  BAR.SYNC.DEFER_BLOCKING 0x1, 0x80 ;  /* 0x0042000000007b1d */ /* 0x000fe20000010000 */
[----:B------:R-:W-:Y:S02]  /*bbf0*/  F2FP.BF16.F32.PACK_AB R72, R73, R72 ;  /* 0x000000484948723e */ /* 0x000fe400000010ff */
        /* <DEDUP_REMOVED lines=15> */
[----:B----4-:R-:W4:Y:S02]  /*bcf0*/  FENCE.VIEW.ASYNC.S ;  /* 0x00000000000073c6 */ /* 0x010f240000000000 */
[----:B----4-:R-:W-:Y:S06]  /*bd00*/  BAR.SYNC.DEFER_BLOCKING 0x1, 0x80 ;  /* 0x0042000000007b1d */ /* 0x010fec0000010000 */
[----:B------:R-:W-:Y:S05]  /*bd10*/  @P1 BRA `(.L_x_74) ;  /* 0x00000000002c1947 */ /* 0x000fea0003800000 */
[----:B------:R-:W-:Y:S01]  /*bd20*/  ULDC.64 UR4, c[0x0][0x198] ;  /* 0x0000660000047ab9 */ /* 0x000fe20000000a00 */
[----:B------:R-:W-:Y:S01]  /*bd30*/  R2UR UR8, R2 ;  /* 0x00000000020872ca */ /* 0x000fe200000e0000 */
[----:B------:R-:W-:Y:S01]  /*bd40*/  UIADD3 UR4, UP0, UR4, 0x670, URZ ;  /* 0x0000067004047890 */ /* 0x000fe2000ff1e03f */
[----:B------:R-:W-:Y:S01]  /*bd50*/  UMOV UR9, 0x40 ;  /* 0x0000004000097882 */ /* 0x000fe20000000000 */
[----:B------:R-:W-:Y:S02]  /*bd60*/  UMOV UR10, UR43 ;  /* 0x0000002b000a7c82 */ /* 0x000fe40008000000 */
[----:B------:R-:W-:Y:S01]  /*bd70*/  UIADD3.X UR5, URZ, UR5, URZ, UP0, !UPT ;  /* 0x000000053f057290 */ /* 0x000fe200087fe43f */
[----:B------:R-:W-:Y:S01]  /*bd80*/  UMOV UR11, UR52 ;  /* 0x00000034000b7c82 */ /* 0x000fe20008000000 */
[----:B------:R-:W-:-:S07]  /*bd90*/  UMOV UR12, UR53 ;  /* 0x00000035000c7c82 */ /* 0x000fce0008000000 */
[----:B------:R4:W-:Y:S01]  /*bda0*/  UTMASTG.4D [UR8], [UR4] ;  /* 0x00000008040073b5 */ /* 0x0009e20008018000 */
[----:B------:R0:W-:Y:S01]  /*bdb0*/  UTMACMDFLUSH ;  /* 0x00000000000079b7 */ /* 0x0001e20000000000 */
[----:B----4-:R-:W-:-:S04]  /*bdc0*/  DEPBAR.LE SB0, 0x1 ;  /* 0x000080400000791a */ /* 0x010fc80000000000 */
.L_x_74:
[----:B------:R-:W-:Y:S05]  /*bdd0*/  BSYNC B0 ;  /* 0x0000000000007941 */ /* 0x000fea0003800000 */
.L_x_73:
        /* <DEDUP_REMOVED lines=11> */
[----:B------:R4:W-:Y:S01]  /*be90*/  STSM.16.M88.4 [R20], R80 ;  /* 0x0000005014007844 */ /* 0x0009e20000000200 */
[----:B------:R-:W-:Y:S01]  /*bea0*/  @!PT LDS RZ, [RZ] ;  /* 0x00000000fffff984 */ /* 0x000fe20000000800 */
[----:B------:R-:W-:Y:S01]  /*beb0*/  @!PT LDS RZ, [RZ] ;  /* 0x00000000fffff984 */ /* 0x000fe20000000800 */
[----:B------:R-:W-:Y:S01]  /*bec0*/  @!PT LDS RZ, [RZ] ;  /* 0x00000000fffff984 */ /* 0x000fe20000000800 */
[----:B------:R-:W-:Y:S01]  /*bed0*/  @!PT LDS RZ, [RZ] ;  /* 0x00000000fffff984 */ /* 0x000fe20000000800 */
[----:B------:R5:W-:Y:S06]  /*bee0*/  MEMBAR.ALL.CTA ;  /* 0x0000000000007992 */ /* 0x000bec0000008000 */
[----:B-----5:R-:W5:Y:S02]  /*bef0*/  FENCE.VIEW.ASYNC.S ;  /* 0x00000000000073c6 */ /* 0x020f640000000000 */
[----:B-----5:R-:W-:Y:S06]  /*bf00*/  BAR.SYNC.DEFER_BLOCKING 0x1, 0x80 ;  /* 0x0042000000007b1d */ /* 0x020fec0000010000 */
        /* <DEDUP_REMOVED lines=12> */
[----:B-1----:R-:W-:-:S04]  /*bfd0*/  DEPBAR.LE SB0, 0x1 ;  /* 0x000080400000791a */ /* 0x002fc80000000000 */
.L_x_76:
[----:B------:R-:W-:Y:S05]  /*bfe0*/  BSYNC B0 ;  /* 0x0000000000007941 */ /* 0x000fea0003800000 */
.L_x_75:
[----:B------:R-:W-:Y:S06]  /*bff0*/  BAR.SYNC.DEFER_BLOCKING 0x1, 0x80 ;  /* 0x0042000000007b1d */ /* 0x000fec0000010000 */
[----:B------:R-:W-:Y:S01]  /*c000*/  BSSY B0, `(.L_x_77) ;  /* 0x0000015000007945 */ /* 0x000fe20003800000 */
[----:B------:R1:W-:Y:S04]  /*c010*/  STSM.16.M88.4 [R3], R56 ;  /* 0x0000003803007844 */ /* 0x0003e80000000200 */
        /* <DEDUP_REMOVED lines=17> */
[----:B------:R1:W-:Y:S02]  /*c130*/  UTMASTG.4D [UR8], [UR4] ;  /* 0x00000008040073b5 */ /* 0x0003e40008018000 */
[----:B-1----:R0:W-:Y:S02]  /*c140*/  UTMACMDFLUSH ;  /* 0x00000000000079b7 */ /* 0x0021e40000000000 */
.L_x_78:
[----:B------:R-:W-:Y:S05]  /*c150*/  BSYNC B0 ;  /* 0x0000000000007941 */ /* 0x000fea0003800000 */
.L_x_77:
[----:B------:R-:W-:-:S04]  /*c160*/  DEPBAR.LE SB0, 0x0 ;  /* 0x000080000000791a */ /* 0x000fc80000000000 */
[----:B------:R-:W-:Y:S05]  /*c170*/  EXIT ;  /* 0x000000000000794d */ /* 0x000fea0003800000 */
        .weak           $__internal_0_$__cuda_sm20_rcp_rn_f32_slowpath
        .type           $__internal_0_$__cuda_sm20_rcp_rn_f32_slowpath,@function
        .size           $__internal_0_$__cuda_sm20_rcp_rn_f32_slowpath,(.L_x_84 - $__internal_0_$__cuda_sm20_rcp_rn_f32_slowpath)
$__internal_0_$__cuda_sm20_rcp_rn_f32_slowpath:
[----:B------:R-:W-:Y:S01]  /*c180*/  SHF.L.U32 R3, R0, 0x1, RZ ;  /* 0x0000000100037819 */ /* 0x000fe200000006ff */
[----:B------:R-:W-:Y:S03]  /*c190*/  BSSY B2, `(.L_x_79) ;  /* 0x0000030000027945 */ /* 0x000fe60003800000 */
[----:B------:R-:W-:-:S04]  /*c1a0*/  SHF.R.U32.HI R3, RZ, 0x18, R3 ;  /* 0x00000018ff037819 */ /* 0x000fc80000011603 */
[----:B------:R-:W-:-:S13]  /*c1b0*/  ISETP.NE.U32.AND P0, PT, R3, RZ, PT ;  /* 0x000000ff0300720c */ /* 0x000fda0003f05070 */
[----:B------:R-:W-:Y:S05]  /*c1c0*/  @P0 BRA `(.L_x_80) ;  /* 0x0000000000280947 */ /* 0x000fea0003800000 */
[----:B------:R-:W-:-:S04]  /*c1d0*/  SHF.L.U32 R3, R0, 0x1, RZ ;  /* 0x0000000100037819 */ /* 0x000fc800000006ff */
[----:B------:R-:W-:-:S13]  /*c1e0*/  ISETP.NE.AND P0, PT, R3, RZ, PT ;  /* 0x000000ff0300720c */ /* 0x000fda0003f05270 */
[----:B------:R-:W-:Y:S01]  /*c1f0*/  @P0 FFMA R10, R0, 1.84467440737095516160e+19, RZ ;  /* 0x5f800000000a0823 */ /* 0x000fe200000000ff */
[----:B------:R-:W-:Y:S08]  /*c200*/  @!P0 MUFU.RCP R5, R0 ;  /* 0x0000000000058308 */ /* 0x000ff00000001000 */
[----:B------:R-:W1:Y:S02]  /*c210*/  @P0 MUFU.RCP R3, R10 ;  /* 0x0000000a00030308 */ /* 0x000e640000001000 */
[----:B-1----:R-:W-:-:S04]  /*c220*/  @P0 FFMA R11, R10, R3, -1 ;  /* 0xbf8000000a0b0423 */ /* 0x002fc80000000003 */
[----:B------:R-:W-:-:S04]  /*c230*/  @P0 FADD.FTZ R12, -R11, -RZ ;  /* 0x800000ff0b0c0221 */ /* 0x000fc80000010100 */
[----:B------:R-:W-:-:S04]  /*c240*/  @P0 FFMA R3, R3, R12, R3 ;  /* 0x0000000c03030223 */ /* 0x000fc80000000003 */
[----:B------:R-:W-:Y:S01]  /*c250*/  @P0 FFMA R5, R3, 1.84467440737095516160e+19, RZ ;  /* 0x5f80000003050823 */ /* 0x000fe200000000ff */
[----:B------:R-:W-:Y:S06]  /*c260*/  BRA `(.L_x_81) ;  /* 0x0000000000887947 */ /* 0x000fec0003800000 */
.L_x_80:
[----:B------:R-:W-:-:S05]  /*c270*/  VIADD R24, R3, 0xffffff03 ;  /* 0xffffff0303187836 */ /* 0x000fca0000000000 */
[----:B------:R-:W-:-:S13]  /*c280*/  ISETP.GT.U32.AND P0, PT, R24, 0x1, PT ;  /* 0x000000011800780c */ /* 0x000fda0003f04070 */
[----:B------:R-:W-:Y:S05]  /*c290*/  @P0 BRA `(.L_x_82) ;  /* 0x0000000000780947 */ /* 0x000fea0003800000 */
[----:B------:R-:W-:Y:S02]  /*c2a0*/  LOP3.LUT R5, R0, 0x7fffff, RZ, 0xc0, !PT ;  /* 0x007fffff00057812 */ /* 0x000fe400078ec0ff */
[----:B------:R-:W-:Y:S02]  /*c2b0*/  MOV R13, 0x3 ;  /* 0x00000003000d7802 */ /* 0x000fe40000000f00 */
[----:B------:R-:W-:Y:S02]  /*c2c0*/  LOP3.LUT R5, R5, 0x3f800000, RZ, 0xfc, !PT ;  /* 0x3f80000005057812 */ /* 0x000fe400078efcff */
[----:B------:R-:W-:Y:S02]  /*c2d0*/  SHF.L.U32 R13, R13, R24, RZ ;  /* 0x000000180d0d7219 */ /* 0x000fe400000006ff */
[----:B------:R-:W1:Y:S01]  /*c2e0*/  MUFU.RCP R10, R5 ;  /* 0x00000005000a7308 */ /* 0x000e620000001000 */
[----:B------:R-:W-:Y:S01]  /*c2f0*/  IADD3 R3, R3, -0xfc, RZ ;  /* 0xffffff0403037810 */ /* 0x000fe20007ffe0ff */
[----:B-1----:R-:W-:-:S04]  /*c300*/  FFMA R11, R5, R10, -1 ;  /* 0xbf800000050b7423 */ /* 0x002fc8000000000a */
[----:B------:R-:W-:-:S04]  /*c310*/  FADD.FTZ R11, -R11, -RZ ;  /* 0x800000ff0b0b7221 */ /* 0x000fc80000010100 */
[CCC-:B------:R-:W-:Y:S01]  /*c320*/  FFMA.RM R12, R10.reuse, R11.reuse, R10.reuse ;  /* 0x0000000b0a0c7223 */ /* 0x1c0fe2000000400a */
[----:B------:R-:W-:-:S04]  /*c330*/  FFMA.RP R11, R10, R11, R10 ;  /* 0x0000000b0a0b7223 */ /* 0x000fc8000000800a */
[C---:B------:R-:W-:Y:S02]  /*c340*/  LOP3.LUT R10, R12.reuse, 0x7fffff, RZ, 0xc0, !PT ;  /* 0x007fffff0c0a7812 */ /* 0x040fe400078ec0ff */
[----:B------:R-:W-:Y:S02]  /*c350*/  FSETP.NEU.FTZ.AND P0, PT, R12, R11, PT ;  /* 0x0000000b0c00720b */ /* 0x000fe40003f1d000 */
[----:B------:R-:W-:Y:S02]  /*c360*/  LOP3.LUT R10, R10, 0x800000, RZ, 0xfc, !PT ;  /* 0x008000000a0a7812 */ /* 0x000fe400078efcff */
[----:B------:R-:W-:Y:S02]  /*c370*/  SEL R11, RZ, 0xffffffff, !P0 ;  /* 0xffffffffff0b7807 */ /* 0x000fe40004000000 */
[----:B------:R-:W-:Y:S02]  /*c380*/  LOP3.LUT R13, R13, R10, RZ, 0xc0, !PT ;  /* 0x0000000a0d0d7212 */ /* 0x000fe400078ec0ff */
[----:B------:R-:W-:-:S02]  /*c390*/  IADD3 R11, -R11, RZ, RZ ;  /* 0x000000ff0b0b7210 */ /* 0x000fc40007ffe1ff */
[-C--:B------:R-:W-:Y:S02]  /*c3a0*/  SHF.R.U32.HI R13, RZ, R24.reuse, R13 ;  /* 0x00000018ff0d7219 */ /* 0x080fe4000001160d */
[--C-:B------:R-:W-:Y:S02]  /*c3b0*/  LOP3.LUT P1, RZ, R11, R24, R10.reuse, 0xf8, !PT ;  /* 0x000000180bff7212 */ /* 0x100fe4000782f80a */
[C---:B------:R-:W-:Y:S02]  /*c3c0*/  LOP3.LUT P0, RZ, R13.reuse, 0x1, RZ, 0xc0, !PT ;  /* 0x000000010dff7812 */ /* 0x040fe4000780c0ff */
[----:B------:R-:W-:Y:S02]  /*c3d0*/  LOP3.LUT P2, RZ, R13, 0x2, RZ, 0xc0, !PT ;  /* 0x000000020dff7812 */ /* 0x000fe4000784c0ff */
[----:B------:R-:W-:Y:S02]  /*c3e0*/  SHF.R.U32.HI R3, RZ, R3, R10 ;  /* 0x00000003ff037219 */ /* 0x000fe4000001160a */
[----:B------:R-:W-:-:S02]  /*c3f0*/  PLOP3.LUT P0, PT, P0, P1, P2, 0xe0, 0x0 ;  /* 0x000000000000781c */ /* 0x000fc40000703c20 */
[----:B------:R-:W-:Y:S02]  /*c400*/  LOP3.LUT P1, RZ, R0, 0x7fffff, RZ, 0xc0, !PT ;  /* 0x007fffff00ff7812 */ /* 0x000fe4000782c0ff */
[----:B------:R-:W-:-:S05]  /*c410*/  SEL R5, RZ, 0x1, !P0 ;  /* 0x00000001ff057807 */ /* 0x000fca0004000000 */
[----:B------:R-:W-:-:S05]  /*c420*/  IMAD.MOV R5, RZ, RZ, -R5 ;  /* 0x000000ffff057224 */ /* 0x000fca00078e0a05 */
[----:B------:R-:W-:-:S13]  /*c430*/  ISETP.GE.AND P0, PT, R5, RZ, PT ;  /* 0x000000ff0500720c */ /* 0x000fda0003f06270 */
[----:B------:R-:W-:-:S05]  /*c440*/  @!P0 IADD3 R3, R3, 0x1, RZ ;  /* 0x0000000103038810 */ /* 0x000fca0007ffe0ff */
[----:B------:R-:W-:-:S05]  /*c450*/  @!P1 IMAD.SHL.U32 R3, R3, 0x2, RZ ;  /* 0x0000000203039824 */ /* 0x000fca00078e00ff */
[----:B------:R-:W-:Y:S01]  /*c460*/  LOP3.LUT R5, R3, 0x80000000, R0, 0xf8, !PT ;  /* 0x8000000003057812 */ /* 0x000fe200078ef800 */
[----:B------:R-:W-:Y:S06]  /*c470*/  BRA `(.L_x_81) ;  /* 0x0000000000047947 */ /* 0x000fec0003800000 */
.L_x_82:
[----:B------:R1:W2:Y:S02]  /*c480*/  MUFU.RCP R5, R0 ;  /* 0x0000000000057308 */ /* 0x0002a40000001000 */
.L_x_81:
[----:B------:R-:W-:Y:S05]  /*c490*/  BSYNC B2 ;  /* 0x0000000000027941 */ /* 0x000fea0003800000 */
.L_x_79:
[----:B--2---:R-:W-:Y:S02]  /*c4a0*/  MOV R3, R5 ;  /* 0x0000000500037202 */ /* 0x004fe40000000f00 */
[----:B------:R-:W-:-:S04]  /*c4b0*/  MOV R5, 0x0 ;  /* 0x0000000000057802 */ /* 0x000fc80000000f00 */
[----:B-1----:R-:W-:Y:S05]  /*c4c0*/  RET.REL.NODEC R4 `(_ZN7cutlass13device_kernelINS_4fmha6kernel13FmhaKernelTmaINS1_10collective15FmhaMainloopTmaINS_10bfloat16_tEfN4cute5tupleIJNS7_1CILi64EEESA_NS9_ILi160EEEEEENS4_12CausalFusionEJEEENS4_15FmhaFwdEpilogueIS6_fNS8_IJSA_SB_SA_EEEEEJEEEEEvNT_6ParamsE) ;  /* 0xffffff3804cc7950 */ /* 0x002fea0003c3ffff */
.L_x_83:
[----:B------:R-:W-:-:S00]  /*c4d0*/  BRA `(.L_x_83) ;  /* 0xfffffffc00fc7947 */ /* 0x000fc0000383ffff */
[----:B------:R-:W-:-:S00]  /*c4e0*/  NOP ;  /* 0x0000000000007918 */ /* 0x000fc00000000000 */
        /* <DEDUP_REMOVED lines=9> */
.L_x_84:


//--------------------- .nv.global.init           --------------------------
	.section	.nv.global.init,"aw",@progbits
.nv.global.init:
	.type		$str$23,@object
	.size		$str$23,($str$24 - $str$23)
$str$23:
        /*0000*/ 	.byte	0x28, 0x61, 0x64, 0x64, 0x72, 0x65, 0x73, 0x73, 0x20, 0x26, 0x20, 0x6d, 0x61, 0x73, 0x6b, 0x29
        /*0010*/ 	.byte	0x20, 0x3d, 0x3d, 0x20, 0x30, 0x00
	.type		$str$24,@object
	.size		$str$24,(__unnamed_1 - $str$24)
$str$24:
        /*0016*/ 	.byte	0x2f, 0x74, 0x6d, 0x70, 0x2f, 0x63, 0x75, 0x74, 0x6c, 0x61, 0x73, 0x73, 0x5f, 0x73, 0x77, 0x65
        /*0026*/ 	.byte	0x65, 0x70, 0x5f, 0x73, 0x72, 0x63, 0x2f, 0x69, 0x6e, 0x63, 0x6c, 0x75, 0x64, 0x65, 0x2f, 0x63
        /*0036*/ 	.byte	0x75, 0x74, 0x65, 0x2f, 0x70, 0x6f, 0x69, 0x6e, 0x74, 0x65, 0x72, 0x5f, 0x66, 0x6c, 0x61, 0x67
        /*0046*/ 	.byte	0x67, 0x65, 0x64, 0x2e, 0x68, 0x70, 0x70, 0x00
	.type		__unnamed_1,@object
	.size		__unnamed_1,(__unnamed_2 - __unnamed_1)
__unnamed_1:
        /*004e*/ 	.byte	0x61, 0x75, 0x74, 0x6f, 0x20, 0x63, 0x75, 0x74, 0x65, 0x3a, 0x3a, 0x61, 0x73, 0x5f, 0x70, 0x6f
        /* <DEDUP_REMOVED lines=27> */
        /*020e*/ 	.byte	0x32, 0x30, 0x34, 0x38, 0x3e, 0x3e, 0x3e, 0x3e, 0x3e, 0x5d, 0x00
	.type		__unnamed_2,@object
	.size		__unnamed_2,(.L_1 - __unnamed_2)
__unnamed_2:
        /* <DEDUP_REMOVED lines=29> */
.L_1:


//--------------------- .nv.shared._ZN7cutlass13device_kernelINS_4fmha6kernel13FmhaKernelTmaINS1_10collective15FmhaMainloopTmaINS_10bfloat16_tEfN4cute5tupleIJNS7_1CILi64EEESA_NS9_ILi160EEEEEENS4_12CausalFusionEJEEENS4_15FmhaFwdEpilogueIS6_fNS8_IJSA_SB_SA_EEEEEJEEEEEvNT_6ParamsE --------------------------
	.section	.nv.shared._ZN7cutlass13device_kernelINS_4fmha6kernel13FmhaKernelTmaINS1_10collective15FmhaMainloopTmaINS_10bfloat16_tEfN4cute5tupleIJNS7_1CILi64EEESA_NS9_ILi160EEEEEENS4_12CausalFusionEJEEENS4_15FmhaFwdEpilogueIS6_fNS8_IJSA_SB_SA_EEEEEJEEEEEvNT_6ParamsE,"aw",@nobits
	.sectionflags	@""
	.align	16
	.zero		1024


//--------------------- .nv.shared.reserved.0     --------------------------
	.section	.nv.shared.reserved.0,"aw",@nobits
	.weak		__nv_reservedSMEM_offset_0_alias
	.size		__nv_reservedSMEM_offset_0_alias, 0, 0
	.other		__nv_reservedSMEM_offset_0_alias,@"STO_CUDA_RESERVED_SHARED STV_DEFAULT"
__nv_reservedSMEM_offset_0_alias:
	.zero		0


//--------------------- .nv.global                --------------------------
	.section	.nv.global,"aw",@nobits
.nv.global:
	.type		_ZN39_INTERNAL_d3d53ed9_4_k_cu_946063fe_27414cute1_E,@object
	.size		_ZN39_INTERNAL_d3d53ed9_4_k_cu_946063fe_27414cute1_E,(_ZN39_INTERNAL_d3d53ed9_4_k_cu_946063fe_27414cuda3std3__45__cpo6cbeginE - _ZN39_INTERNAL_d3d53ed9_4_k_cu_946063fe_27414cute1_E)
_ZN39_INTERNAL_d3d53ed9_4_k_cu_946063fe_27414cute1_E:
	.zero		1
	.type		_ZN39_INTERNAL_d3d53ed9_4_k_cu_946063fe_27414cuda3std3__45__cpo6cbeginE,@object
	.size		_ZN39_INTERNAL_d3d53ed9_4_k_cu_946063fe_27414cuda3std3__45__cpo6cbeginE,(_ZN39_INTERNAL_d3d53ed9_4_k_cu_946063fe_27414cuda3std3__48in_placeE - _ZN39_INTERNAL_d3d53ed9_4_k_cu_946063fe_27414cuda3std3__45__cpo6cbeginE)
_ZN39_INTERNAL_d3d53ed9_4_k_cu_946063fe_27414cuda3std3__45__cpo6cbeginE:
	.zero		1
	.type		_ZN39_INTERNAL_d3d53ed9_4_k_cu_946063fe_27414cuda3std3__48in_placeE,@object
	.size		_ZN39_INTERNAL_d3d53ed9_4_k_cu_946063fe_27414cuda3std3__48in_placeE,(_ZN39_INTERNAL_d3d53ed9_4_k_cu_946063fe_27414cuda3std6ranges3__45__cpo9iter_moveE - _ZN39_INTERNAL_d3d53ed9_4_k_cu_946063fe_27414cuda3std3__48in_placeE)
_ZN39_INTERNAL_d3d53ed9_4_k_cu_946063fe_27414cuda3std3__48in_placeE:
	.zero		1
	.type		_ZN39_INTERNAL_d3d53ed9_4_k_cu_946063fe_27414cuda3std6ranges3__45__cpo9iter_moveE,@object
	.size		_ZN39_INTERNAL_d3d53ed9_4_k_cu_946063fe_27414cuda3std6ranges3__45__cpo9iter_moveE,(_ZN39_INTERNAL_d3d53ed9_4_k_cu_946063fe_27414cuda3std3__45__cpo5beginE - _ZN39_INTERNAL_d3d53ed9_4_k_cu_946063fe_27414cuda3std6ranges3__45__cpo9iter_moveE)
_ZN39_INTERNAL_d3d53ed9_4_k_cu_946063fe_27414cuda3std6ranges3__45__cpo9iter_moveE:
	.zero		1
	.type		_ZN39_INTERNAL_d3d53ed9_4_k_cu_946063fe_27414cuda3std3__45__cpo5beginE,@object
	.size		_ZN39_INTERNAL_d3d53ed9_4_k_cu_946063fe_27414cuda3std3__45__cpo5beginE,(_ZN39_INTERNAL_d3d53ed9_4_k_cu_946063fe_27414cuda3std3__441_GLOBAL__N__d3d53ed9_4_k_cu_946063fe_27416ignoreE - _ZN39_INTERNAL_d3d53ed9_4_k_cu_946063fe_27414cuda3std3__45__cpo5beginE)
_ZN39_INTERNAL_d3d53ed9_4_k_cu_946063fe_27414cuda3std3__45__cpo5beginE:
	.zero		1
	.type		_ZN39_INTERNAL_d3d53ed9_4_k_cu_946063fe_27414cuda3std3__441_GLOBAL__N__d3d53ed9_4_k_cu_946063fe_27416ignoreE,@object
	.size		_ZN39_INTERNAL_d3d53ed9_4_k_cu_946063fe_27414cuda3std3__441_GLOBAL__N__d3d53ed9_4_k_cu_946063fe_27416ignoreE,(_ZN39_INTERNAL_d3d53ed9_4_k_cu_946063fe_27414cute7productE - _ZN39_INTERNAL_d3d53ed9_4_k_cu_946063fe_27414cuda3std3__441_GLOBAL__N__d3d53ed9_4_k_cu_946063fe_27416ignoreE)
_ZN39_INTERNAL_d3d53ed9_4_k_cu_946063fe_27414cuda3std3__441_GLOBAL__N__d3d53ed9_4_k_cu_946063fe_27416ignoreE:
	.zero		1
	.type		_ZN39_INTERNAL_d3d53ed9_4_k_cu_946063fe_27414cute7productE,@object
	.size		_ZN39_INTERNAL_d3d53ed9_4_k_cu_946063fe_27414cute7productE,(_ZN39_INTERNAL_d3d53ed9_4_k_cu_946063fe_27414cuda3std3__45__cpo3endE - _ZN39_INTERNAL_d3d53ed9_4_k_cu_946063fe_27414cute7productE)
_ZN39_INTERNAL_d3d53ed9_4_k_cu_946063fe_27414cute7productE:
	.zero		1
	.type		_ZN39_INTERNAL_d3d53ed9_4_k_cu_946063fe_27414cuda3std3__45__cpo3endE,@object
	.size		_ZN39_INTERNAL_d3d53ed9_4_k_cu_946063fe_27414cuda3std3__45__cpo3endE,(_ZN39_INTERNAL_d3d53ed9_4_k_cu_946063fe_27414cuda3std3__419piecewise_constructE - _ZN39_INTERNAL_d3d53ed9_4_k_cu_946063fe_27414cuda3std3__45__cpo3endE)
_ZN39_INTERNAL_d3d53ed9_4_k_cu_946063fe_27414cuda3std3__45__cpo3endE:
	.zero		1
	.type		_ZN39_INTERNAL_d3d53ed9_4_k_cu_946063fe_27414cuda3std3__419piecewise_constructE,@object
	.size		_ZN39_INTERNAL_d3d53ed9_4_k_cu_946063fe_27414cuda3std3__419piecewise_constructE,(_ZN39_INTERNAL_d3d53ed9_4_k_cu_946063fe_27414cuda3std3__45__cpo4cendE - _ZN39_INTERNAL_d3d53ed9_4_k_cu_946063fe_27414cuda3std3__419piecewise_constructE)
_ZN39_INTERNAL_d3d53ed9_4_k_cu_946063fe_27414cuda3std3__419piecewise_constructE:
	.zero		1
	.type		_ZN39_INTERNAL_d3d53ed9_4_k_cu_946063fe_27414cuda3std3__45__cpo4cendE,@object
	.size		_ZN39_INTERNAL_d3d53ed9_4_k_cu_946063fe_27414cuda3std3__45__cpo4cendE,(_ZN39_INTERNAL_d3d53ed9_4_k_cu_946063fe_27414cuda3std6ranges3__45__cpo4swapE - _ZN39_INTERNAL_d3d53ed9_4_k_cu_946063fe_27414cuda3std3__45__cpo4cendE)
_ZN39_INTERNAL_d3d53ed9_4_k_cu_946063fe_27414cuda3std3__45__cpo4cendE:
	.zero		1
	.type		_ZN39_INTERNAL_d3d53ed9_4_k_cu_946063fe_27414cuda3std6ranges3__45__cpo4swapE,@object
	.size		_ZN39_INTERNAL_d3d53ed9_4_k_cu_946063fe_27414cuda3std6ranges3__45__cpo4swapE,(.L_9 - _ZN39_INTERNAL_d3d53ed9_4_k_cu_946063fe_27414cuda3std6ranges3__45__cpo4swapE)
_ZN39_INTERNAL_d3d53ed9_4_k_cu_946063fe_27414cuda3std6ranges3__45__cpo4swapE:
	.zero		1
.L_9:


//--------------------- .nv.constant0._ZN7cutlass13device_kernelINS_4fmha6kernel13FmhaKernelTmaINS1_10collective15FmhaMainloopTmaINS_10bfloat16_tEfN4cute5tupleIJNS7_1CILi64EEESA_NS9_ILi160EEEEEENS4_12CausalFusionEJEEENS4_15FmhaFwdEpilogueIS6_fNS8_IJSA_SB_SA_EEEEEJEEEEEvNT_6ParamsE --------------------------
	.section	.nv.constant0._ZN7cutlass13device_kernelINS_4fmha6kernel13FmhaKernelTmaINS1_10collective15FmhaMainloopTmaINS_10bfloat16_tEfN4cute5tupleIJNS7_1CILi64EEESA_NS9_ILi160EEEEEENS4_12CausalFusionEJEEENS4_15FmhaFwdEpilogueIS6_fNS8_IJSA_SB_SA_EEEEEJEEEEEvNT_6ParamsE,"a",@progbits
	.sectionflags	@""
	.align	4
.nv.constant0._ZN7cutlass13device_kernelINS_4fmha6kernel13FmhaKernelTmaINS1_10collective15FmhaMainloopTmaINS_10bfloat16_tEfN4cute5tupleIJNS7_1CILi64EEESA_NS9_ILi160EEEEEENS4_12CausalFusionEJEEENS4_15FmhaFwdEpilogueIS6_fNS8_IJSA_SB_SA_EEEEEJEEEEEvNT_6ParamsE:
	.zero		2688


//--------------------- SYMBOLS --------------------------

	.type		.nv.reservedSmem.offset0,@object
	.size		.nv.reservedSmem.offset0,0x4
	.type		__assertfail,@function
